//
// Generated by NVIDIA NVVM Compiler
//
// Compiler Build ID: CL-36424714
// Cuda compilation tools, release 13.0, V13.0.88
// Based on NVVM 20.0.0
//

.version 9.0
.target sm_100
.address_size 64

	// .globl	_Z21run_simulation_kernelPdS_S_iid
.func  (.param .align 16 .b8 func_retval0[16]) __internal_trig_reduction_slowpathd
(
	.param .b64 __internal_trig_reduction_slowpathd_param_0
)
;
.global .align 8 .b8 __cudart_i2opi_d[144] = {8, 93, 141, 31, 177, 95, 251, 107, 234, 146, 82, 138, 247, 57, 7, 61, 123, 241, 229, 235, 199, 186, 39, 117, 45, 234, 95, 158, 102, 63, 70, 79, 183, 9, 203, 39, 207, 126, 54, 109, 31, 109, 10, 90, 139, 17, 47, 239, 15, 152, 5, 222, 255, 151, 248, 31, 59, 40, 249, 189, 139, 95, 132, 156, 244, 57, 83, 131, 57, 214, 145, 57, 65, 126, 95, 180, 38, 112, 156, 233, 132, 68, 187, 46, 245, 53, 130, 232, 62, 167, 41, 177, 28, 235, 29, 254, 28, 146, 209, 9, 234, 46, 73, 6, 224, 210, 77, 66, 58, 110, 36, 183, 97, 197, 187, 222, 171, 99, 81, 254, 65, 144, 67, 60, 153, 149, 98, 219, 192, 221, 52, 245, 209, 87, 39, 252, 41, 21, 68, 78, 110, 131, 249, 162};
.global .align 16 .b8 __cudart_sin_cos_coeffs[128] = {70, 210, 176, 44, 241, 229, 90, 190, 146, 227, 172, 105, 227, 29, 199, 62, 161, 98, 219, 25, 160, 1, 42, 191, 24, 8, 17, 17, 17, 17, 129, 63, 84, 85, 85, 85, 85, 85, 197, 191, 0, 0, 0, 0, 0, 0, 0, 0, 0, 0, 0, 0, 0, 0, 0, 0, 100, 129, 253, 32, 131, 255, 168, 189, 40, 133, 239, 193, 167, 238, 33, 62, 217, 230, 6, 142, 79, 126, 146, 190, 233, 188, 221, 25, 160, 1, 250, 62, 71, 93, 193, 22, 108, 193, 86, 191, 81, 85, 85, 85, 85, 85, 165, 63, 0, 0, 0, 0, 0, 0, 224, 191, 0, 0, 0, 0, 0, 0, 240, 63};

.visible .entry _Z21run_simulation_kernelPdS_S_iid(
	.param .u64 .ptr .align 1 _Z21run_simulation_kernelPdS_S_iid_param_0,
	.param .u64 .ptr .align 1 _Z21run_simulation_kernelPdS_S_iid_param_1,
	.param .u64 .ptr .align 1 _Z21run_simulation_kernelPdS_S_iid_param_2,
	.param .u32 _Z21run_simulation_kernelPdS_S_iid_param_3,
	.param .u32 _Z21run_simulation_kernelPdS_S_iid_param_4,
	.param .f64 _Z21run_simulation_kernelPdS_S_iid_param_5
)
{
	.reg .pred 	%p<20>;
	.reg .b32 	%r<63>;
	.reg .b64 	%rd<30>;
	.reg .b64 	%fd<196>;

	ld.param.u64 	%rd2, [_Z21run_simulation_kernelPdS_S_iid_param_0];
	ld.param.u32 	%r29, [_Z21run_simulation_kernelPdS_S_iid_param_3];
	ld.param.u32 	%r28, [_Z21run_simulation_kernelPdS_S_iid_param_4];
	ld.param.f64 	%fd42, [_Z21run_simulation_kernelPdS_S_iid_param_5];
	mov.u32 	%r30, %ctaid.x;
	mov.u32 	%r31, %ntid.x;
	mov.u32 	%r32, %tid.x;
	mad.lo.s32 	%r1, %r30, %r31, %r32;
	setp.ge.s32 	%p1, %r1, %r29;
	@%p1 bra 	$L__BB0_24;
	cvta.to.global.u64 	%rd1, %rd2;
	setp.lt.s32 	%p2, %r28, 1;
	@%p2 bra 	$L__BB0_24;
	mul.wide.s32 	%rd5, %r1, 8;
	add.s64 	%rd6, %rd1, %rd5;
	ld.global.f64 	%fd186, [%rd6];
	mul.lo.s32 	%r53, %r28, %r1;
	neg.s32 	%r54, %r28;
	mov.f64 	%fd185, 0d0000000000000000;
	mov.u64 	%rd9, __cudart_sin_cos_coeffs;
	mov.f64 	%fd187, %fd185;
$L__BB0_3:
	mul.f64 	%fd5, %fd185, 0d3FE0000000000000;
	abs.f64 	%fd6, %fd5;
	setp.neu.f64 	%p3, %fd6, 0d7FF0000000000000;
	@%p3 bra 	$L__BB0_5;
	mov.f64 	%fd49, 0d0000000000000000;
	mul.rn.f64 	%fd189, %fd5, %fd49;
	mov.b32 	%r56, 1;
	bra.uni 	$L__BB0_8;
$L__BB0_5:
	mul.f64 	%fd44, %fd5, 0d3FE45F306DC9C883;
	cvt.rni.s32.f64 	%r55, %fd44;
	cvt.rn.f64.s32 	%fd45, %r55;
	fma.rn.f64 	%fd46, %fd45, 0dBFF921FB54442D18, %fd5;
	fma.rn.f64 	%fd47, %fd45, 0dBC91A62633145C00, %fd46;
	fma.rn.f64 	%fd189, %fd45, 0dB97B839A252049C0, %fd47;
	setp.ltu.f64 	%p4, %fd6, 0d41E0000000000000;
	@%p4 bra 	$L__BB0_7;
	{ // callseq 0, 0
	.param .b64 param0;
	st.param.f64 	[param0], %fd5;
	.param .align 16 .b8 retval0[16];
	call.uni (retval0), 
	__internal_trig_reduction_slowpathd, 
	(
	param0
	);
	ld.param.f64 	%fd189, [retval0];
	ld.param.b32 	%r55, [retval0+8];
	} // callseq 0
$L__BB0_7:
	add.s32 	%r56, %r55, 1;
$L__BB0_8:
	shl.b32 	%r35, %r56, 6;
	cvt.u64.u32 	%rd7, %r35;
	and.b64  	%rd8, %rd7, 64;
	add.s64 	%rd10, %rd9, %rd8;
	mul.rn.f64 	%fd50, %fd189, %fd189;
	and.b32  	%r36, %r56, 1;
	setp.eq.b32 	%p5, %r36, 1;
	selp.f64 	%fd51, 0dBDA8FF8320FD8164, 0d3DE5DB65F9785EBA, %p5;
	ld.global.nc.v2.f64 	{%fd52, %fd53}, [%rd10];
	fma.rn.f64 	%fd54, %fd51, %fd50, %fd52;
	fma.rn.f64 	%fd55, %fd54, %fd50, %fd53;
	ld.global.nc.v2.f64 	{%fd56, %fd57}, [%rd10+16];
	fma.rn.f64 	%fd58, %fd55, %fd50, %fd56;
	fma.rn.f64 	%fd59, %fd58, %fd50, %fd57;
	ld.global.nc.v2.f64 	{%fd60, %fd61}, [%rd10+32];
	fma.rn.f64 	%fd62, %fd59, %fd50, %fd60;
	fma.rn.f64 	%fd63, %fd62, %fd50, %fd61;
	fma.rn.f64 	%fd64, %fd63, %fd189, %fd189;
	fma.rn.f64 	%fd65, %fd63, %fd50, 0d3FF0000000000000;
	selp.f64 	%fd66, %fd65, %fd64, %p5;
	and.b32  	%r37, %r56, 2;
	setp.eq.s32 	%p6, %r37, 0;
	mov.f64 	%fd67, 0d0000000000000000;
	sub.f64 	%fd68, %fd67, %fd66;
	selp.f64 	%fd69, %fd66, %fd68, %p6;
	mul.f64 	%fd70, %fd186, 0dC014000000000000;
	mul.f64 	%fd71, %fd186, %fd70;
	mul.f64 	%fd72, %fd187, 0dBF947AE147AE147B;
	sub.f64 	%fd73, %fd72, %fd186;
	fma.rn.f64 	%fd74, %fd186, %fd71, %fd73;
	fma.rn.f64 	%fd12, %fd69, 0d4020000000000000, %fd74;
	mul.f64 	%fd75, %fd42, %fd187;
	fma.rn.f64 	%fd13, %fd75, 0d3FE0000000000000, %fd186;
	mul.f64 	%fd76, %fd42, %fd12;
	fma.rn.f64 	%fd14, %fd76, 0d3FE0000000000000, %fd187;
	fma.rn.f64 	%fd77, %fd42, 0d3FE0000000000000, %fd185;
	mul.f64 	%fd15, %fd77, 0d3FE0000000000000;
	abs.f64 	%fd16, %fd15;
	setp.neu.f64 	%p7, %fd16, 0d7FF0000000000000;
	@%p7 bra 	$L__BB0_10;
	mov.f64 	%fd83, 0d0000000000000000;
	mul.rn.f64 	%fd191, %fd15, %fd83;
	mov.b32 	%r58, 1;
	bra.uni 	$L__BB0_13;
$L__BB0_10:
	mul.f64 	%fd78, %fd15, 0d3FE45F306DC9C883;
	cvt.rni.s32.f64 	%r57, %fd78;
	cvt.rn.f64.s32 	%fd79, %r57;
	fma.rn.f64 	%fd80, %fd79, 0dBFF921FB54442D18, %fd15;
	fma.rn.f64 	%fd81, %fd79, 0dBC91A62633145C00, %fd80;
	fma.rn.f64 	%fd191, %fd79, 0dB97B839A252049C0, %fd81;
	setp.ltu.f64 	%p8, %fd16, 0d41E0000000000000;
	@%p8 bra 	$L__BB0_12;
	{ // callseq 1, 0
	.param .b64 param0;
	st.param.f64 	[param0], %fd15;
	.param .align 16 .b8 retval0[16];
	call.uni (retval0), 
	__internal_trig_reduction_slowpathd, 
	(
	param0
	);
	ld.param.f64 	%fd191, [retval0];
	ld.param.b32 	%r57, [retval0+8];
	} // callseq 1
$L__BB0_12:
	add.s32 	%r58, %r57, 1;
$L__BB0_13:
	setp.neu.f64 	%p9, %fd16, 0d7FF0000000000000;
	shl.b32 	%r40, %r58, 6;
	cvt.u64.u32 	%rd11, %r40;
	and.b64  	%rd12, %rd11, 64;
	add.s64 	%rd14, %rd9, %rd12;
	mul.rn.f64 	%fd84, %fd191, %fd191;
	and.b32  	%r41, %r58, 1;
	setp.eq.b32 	%p10, %r41, 1;
	selp.f64 	%fd85, 0dBDA8FF8320FD8164, 0d3DE5DB65F9785EBA, %p10;
	ld.global.nc.v2.f64 	{%fd86, %fd87}, [%rd14];
	fma.rn.f64 	%fd88, %fd85, %fd84, %fd86;
	fma.rn.f64 	%fd89, %fd88, %fd84, %fd87;
	ld.global.nc.v2.f64 	{%fd90, %fd91}, [%rd14+16];
	fma.rn.f64 	%fd92, %fd89, %fd84, %fd90;
	fma.rn.f64 	%fd93, %fd92, %fd84, %fd91;
	ld.global.nc.v2.f64 	{%fd94, %fd95}, [%rd14+32];
	fma.rn.f64 	%fd96, %fd93, %fd84, %fd94;
	fma.rn.f64 	%fd97, %fd96, %fd84, %fd95;
	fma.rn.f64 	%fd98, %fd97, %fd191, %fd191;
	fma.rn.f64 	%fd99, %fd97, %fd84, 0d3FF0000000000000;
	selp.f64 	%fd100, %fd99, %fd98, %p10;
	and.b32  	%r42, %r58, 2;
	setp.eq.s32 	%p11, %r42, 0;
	mov.f64 	%fd101, 0d0000000000000000;
	sub.f64 	%fd102, %fd101, %fd100;
	selp.f64 	%fd103, %fd100, %fd102, %p11;
	mul.f64 	%fd104, %fd13, 0dC014000000000000;
	mul.f64 	%fd105, %fd13, %fd104;
	mul.f64 	%fd106, %fd14, 0dBF947AE147AE147B;
	sub.f64 	%fd107, %fd106, %fd13;
	fma.rn.f64 	%fd108, %fd13, %fd105, %fd107;
	fma.rn.f64 	%fd22, %fd103, 0d4020000000000000, %fd108;
	mul.f64 	%fd109, %fd42, %fd14;
	fma.rn.f64 	%fd23, %fd109, 0d3FE0000000000000, %fd186;
	mul.f64 	%fd110, %fd42, %fd22;
	fma.rn.f64 	%fd24, %fd110, 0d3FE0000000000000, %fd187;
	@%p9 bra 	$L__BB0_15;
	mov.f64 	%fd116, 0d0000000000000000;
	mul.rn.f64 	%fd193, %fd15, %fd116;
	mov.b32 	%r60, 1;
	bra.uni 	$L__BB0_18;
$L__BB0_15:
	mul.f64 	%fd111, %fd15, 0d3FE45F306DC9C883;
	cvt.rni.s32.f64 	%r59, %fd111;
	cvt.rn.f64.s32 	%fd112, %r59;
	fma.rn.f64 	%fd113, %fd112, 0dBFF921FB54442D18, %fd15;
	fma.rn.f64 	%fd114, %fd112, 0dBC91A62633145C00, %fd113;
	fma.rn.f64 	%fd193, %fd112, 0dB97B839A252049C0, %fd114;
	setp.ltu.f64 	%p12, %fd16, 0d41E0000000000000;
	@%p12 bra 	$L__BB0_17;
	{ // callseq 2, 0
	.param .b64 param0;
	st.param.f64 	[param0], %fd15;
	.param .align 16 .b8 retval0[16];
	call.uni (retval0), 
	__internal_trig_reduction_slowpathd, 
	(
	param0
	);
	ld.param.f64 	%fd193, [retval0];
	ld.param.b32 	%r59, [retval0+8];
	} // callseq 2
$L__BB0_17:
	add.s32 	%r60, %r59, 1;
$L__BB0_18:
	shl.b32 	%r45, %r60, 6;
	cvt.u64.u32 	%rd15, %r45;
	and.b64  	%rd16, %rd15, 64;
	add.s64 	%rd18, %rd9, %rd16;
	mul.rn.f64 	%fd117, %fd193, %fd193;
	and.b32  	%r46, %r60, 1;
	setp.eq.b32 	%p13, %r46, 1;
	selp.f64 	%fd118, 0dBDA8FF8320FD8164, 0d3DE5DB65F9785EBA, %p13;
	ld.global.nc.v2.f64 	{%fd119, %fd120}, [%rd18];
	fma.rn.f64 	%fd121, %fd118, %fd117, %fd119;
	fma.rn.f64 	%fd122, %fd121, %fd117, %fd120;
	ld.global.nc.v2.f64 	{%fd123, %fd124}, [%rd18+16];
	fma.rn.f64 	%fd125, %fd122, %fd117, %fd123;
	fma.rn.f64 	%fd126, %fd125, %fd117, %fd124;
	ld.global.nc.v2.f64 	{%fd127, %fd128}, [%rd18+32];
	fma.rn.f64 	%fd129, %fd126, %fd117, %fd127;
	fma.rn.f64 	%fd130, %fd129, %fd117, %fd128;
	fma.rn.f64 	%fd131, %fd130, %fd193, %fd193;
	fma.rn.f64 	%fd132, %fd130, %fd117, 0d3FF0000000000000;
	selp.f64 	%fd133, %fd132, %fd131, %p13;
	and.b32  	%r47, %r60, 2;
	setp.eq.s32 	%p14, %r47, 0;
	mov.f64 	%fd134, 0d0000000000000000;
	sub.f64 	%fd135, %fd134, %fd133;
	selp.f64 	%fd136, %fd133, %fd135, %p14;
	mul.f64 	%fd137, %fd23, 0dC014000000000000;
	mul.f64 	%fd138, %fd23, %fd137;
	mul.f64 	%fd139, %fd24, 0dBF947AE147AE147B;
	sub.f64 	%fd140, %fd139, %fd23;
	fma.rn.f64 	%fd141, %fd23, %fd138, %fd140;
	fma.rn.f64 	%fd30, %fd136, 0d4020000000000000, %fd141;
	fma.rn.f64 	%fd31, %fd42, %fd30, %fd187;
	add.f64 	%fd185, %fd42, %fd185;
	mul.f64 	%fd33, %fd185, 0d3FE0000000000000;
	abs.f64 	%fd34, %fd33;
	setp.neu.f64 	%p15, %fd34, 0d7FF0000000000000;
	@%p15 bra 	$L__BB0_20;
	mov.f64 	%fd147, 0d0000000000000000;
	mul.rn.f64 	%fd195, %fd33, %fd147;
	mov.b32 	%r62, 1;
	bra.uni 	$L__BB0_23;
$L__BB0_20:
	mul.f64 	%fd142, %fd33, 0d3FE45F306DC9C883;
	cvt.rni.s32.f64 	%r61, %fd142;
	cvt.rn.f64.s32 	%fd143, %r61;
	fma.rn.f64 	%fd144, %fd143, 0dBFF921FB54442D18, %fd33;
	fma.rn.f64 	%fd145, %fd143, 0dBC91A62633145C00, %fd144;
	fma.rn.f64 	%fd195, %fd143, 0dB97B839A252049C0, %fd145;
	setp.ltu.f64 	%p16, %fd34, 0d41E0000000000000;
	@%p16 bra 	$L__BB0_22;
	{ // callseq 3, 0
	.param .b64 param0;
	st.param.f64 	[param0], %fd33;
	.param .align 16 .b8 retval0[16];
	call.uni (retval0), 
	__internal_trig_reduction_slowpathd, 
	(
	param0
	);
	ld.param.f64 	%fd195, [retval0];
	ld.param.b32 	%r61, [retval0+8];
	} // callseq 3
$L__BB0_22:
	add.s32 	%r62, %r61, 1;
$L__BB0_23:
	ld.param.u64 	%rd29, [_Z21run_simulation_kernelPdS_S_iid_param_2];
	ld.param.u64 	%rd28, [_Z21run_simulation_kernelPdS_S_iid_param_1];
	mul.wide.s32 	%rd19, %r53, 8;
	shl.b32 	%r50, %r62, 6;
	cvt.u64.u32 	%rd20, %r50;
	and.b64  	%rd21, %rd20, 64;
	add.s64 	%rd23, %rd9, %rd21;
	mul.rn.f64 	%fd148, %fd195, %fd195;
	and.b32  	%r51, %r62, 1;
	setp.eq.b32 	%p17, %r51, 1;
	selp.f64 	%fd149, 0dBDA8FF8320FD8164, 0d3DE5DB65F9785EBA, %p17;
	ld.global.nc.v2.f64 	{%fd150, %fd151}, [%rd23];
	fma.rn.f64 	%fd152, %fd149, %fd148, %fd150;
	fma.rn.f64 	%fd153, %fd152, %fd148, %fd151;
	ld.global.nc.v2.f64 	{%fd154, %fd155}, [%rd23+16];
	fma.rn.f64 	%fd156, %fd153, %fd148, %fd154;
	fma.rn.f64 	%fd157, %fd156, %fd148, %fd155;
	ld.global.nc.v2.f64 	{%fd158, %fd159}, [%rd23+32];
	fma.rn.f64 	%fd160, %fd157, %fd148, %fd158;
	fma.rn.f64 	%fd161, %fd160, %fd148, %fd159;
	fma.rn.f64 	%fd162, %fd161, %fd195, %fd195;
	fma.rn.f64 	%fd163, %fd161, %fd148, 0d3FF0000000000000;
	selp.f64 	%fd164, %fd163, %fd162, %p17;
	and.b32  	%r52, %r62, 2;
	setp.eq.s32 	%p18, %r52, 0;
	mov.f64 	%fd165, 0d0000000000000000;
	sub.f64 	%fd166, %fd165, %fd164;
	selp.f64 	%fd167, %fd164, %fd166, %p18;
	fma.rn.f64 	%fd168, %fd42, %fd24, %fd186;
	mul.f64 	%fd169, %fd168, 0dC014000000000000;
	mul.f64 	%fd170, %fd168, %fd169;
	mul.f64 	%fd171, %fd31, 0dBF947AE147AE147B;
	sub.f64 	%fd172, %fd171, %fd168;
	fma.rn.f64 	%fd173, %fd168, %fd170, %fd172;
	fma.rn.f64 	%fd174, %fd167, 0d4020000000000000, %fd173;
	fma.rn.f64 	%fd175, %fd14, 0d4000000000000000, %fd187;
	fma.rn.f64 	%fd176, %fd24, 0d4000000000000000, %fd175;
	add.f64 	%fd177, %fd176, %fd31;
	mul.f64 	%fd178, %fd42, %fd177;
	div.rn.f64 	%fd179, %fd178, 0d4018000000000000;
	add.f64 	%fd186, %fd186, %fd179;
	fma.rn.f64 	%fd180, %fd22, 0d4000000000000000, %fd12;
	fma.rn.f64 	%fd181, %fd30, 0d4000000000000000, %fd180;
	add.f64 	%fd182, %fd181, %fd174;
	mul.f64 	%fd183, %fd42, %fd182;
	div.rn.f64 	%fd184, %fd183, 0d4018000000000000;
	add.f64 	%fd187, %fd187, %fd184;
	cvta.to.global.u64 	%rd24, %rd28;
	add.s64 	%rd25, %rd24, %rd19;
	st.global.f64 	[%rd25], %fd186;
	cvta.to.global.u64 	%rd26, %rd29;
	add.s64 	%rd27, %rd26, %rd19;
	st.global.f64 	[%rd27], %fd187;
	add.s32 	%r54, %r54, 1;
	setp.ne.s32 	%p19, %r54, 0;
	add.s32 	%r53, %r53, 1;
	@%p19 bra 	$L__BB0_3;
$L__BB0_24:
	ret;

}
.func  (.param .align 16 .b8 func_retval0[16]) __internal_trig_reduction_slowpathd(
	.param .b64 __internal_trig_reduction_slowpathd_param_0
)
{
	.local .align 8 .b8 	__local_depot1[40];
	.reg .b64 	%SP;
	.reg .b64 	%SPL;
	.reg .pred 	%p<10>;
	.reg .b32 	%r<47>;
	.reg .b64 	%rd<74>;
	.reg .b64 	%fd<5>;

	mov.u64 	%SPL, __local_depot1;
	ld.param.f64 	%fd4, [__internal_trig_reduction_slowpathd_param_0];
	add.u64 	%rd1, %SPL, 0;
	{
	.reg .b32 %temp; 
	mov.b64 	{%temp, %r1}, %fd4;
	}
	shr.u32 	%r2, %r1, 20;
	and.b32  	%r3, %r2, 2047;
	setp.eq.s32 	%p1, %r3, 2047;
	mov.b32 	%r46, 0;
	@%p1 bra 	$L__BB1_9;
	add.s32 	%r20, %r3, -1024;
	mov.b64 	%rd20, %fd4;
	shl.b64 	%rd2, %rd20, 11;
	shr.u32 	%r4, %r20, 6;
	sub.s32 	%r45, 15, %r4;
	sub.s32 	%r21, 19, %r4;
	setp.lt.u32 	%p2, %r20, 128;
	selp.b32 	%r6, 18, %r21, %p2;
	setp.ge.s32 	%p3, %r45, %r6;
	mov.b64 	%rd70, 0;
	@%p3 bra 	$L__BB1_4;
	add.s32 	%r23, %r6, %r4;
	neg.s32 	%r43, %r23;
	or.b64  	%rd3, %rd2, -9223372036854775808;
	mov.b64 	%rd70, 0;
	mov.b32 	%r42, 0;
	mov.u64 	%rd25, __cudart_i2opi_d;
	mov.u32 	%r44, %r45;
$L__BB1_3:
	.pragma "nounroll";
	mul.wide.s32 	%rd22, %r42, 8;
	add.s64 	%rd23, %rd1, %rd22;
	mul.wide.s32 	%rd24, %r44, 8;
	add.s64 	%rd26, %rd25, %rd24;
	ld.global.nc.u64 	%rd27, [%rd26];
	{
	.reg .u32 %r0, %r1, %r2, %r3, %alo, %ahi, %blo, %bhi, %clo, %chi;
	mov.b64 	{%alo,%ahi}, %rd27;
	mov.b64 	{%blo,%bhi}, %rd3;
	mov.b64 	{%clo,%chi}, %rd70;
	mad.lo.cc.u32 	%r0, %alo, %blo, %clo;
	madc.hi.cc.u32 	%r1, %alo, %blo, %chi;
	madc.hi.u32 	%r2, %alo, %bhi, 0;
	mad.lo.cc.u32 	%r1, %alo, %bhi, %r1;
	madc.hi.cc.u32 	%r2, %ahi, %blo, %r2;
	madc.hi.u32 	%r3, %ahi, %bhi, 0;
	mad.lo.cc.u32 	%r1, %ahi, %blo, %r1;
	madc.lo.cc.u32 	%r2, %ahi, %bhi, %r2;
	addc.u32 	%r3, %r3, 0;
	mov.b64 	%rd28, {%r0,%r1};
	mov.b64 	%rd70, {%r2,%r3};
	}
	st.local.u64 	[%rd23], %rd28;
	add.s32 	%r44, %r44, 1;
	add.s32 	%r43, %r43, 1;
	add.s32 	%r42, %r42, 1;
	setp.ne.s32 	%p4, %r43, -15;
	mov.u32 	%r45, %r6;
	@%p4 bra 	$L__BB1_3;
$L__BB1_4:
	cvt.s64.s32 	%rd29, %r45;
	cvt.u64.u32 	%rd30, %r4;
	add.s64 	%rd31, %rd30, %rd29;
	shl.b64 	%rd32, %rd31, 3;
	add.s64 	%rd33, %rd1, %rd32;
	st.local.u64 	[%rd33+-120], %rd70;
	and.b32  	%r15, %r2, 63;
	ld.local.u64 	%rd72, [%rd1+16];
	ld.local.u64 	%rd71, [%rd1+24];
	setp.eq.s32 	%p5, %r15, 0;
	@%p5 bra 	$L__BB1_6;
	shl.b64 	%rd34, %rd71, %r15;
	shr.u64 	%rd35, %rd72, 1;
	xor.b32  	%r24, %r15, 63;
	shr.u64 	%rd36, %rd35, %r24;
	or.b64  	%rd71, %rd34, %rd36;
	ld.local.u64 	%rd37, [%rd1+8];
	shl.b64 	%rd38, %rd72, %r15;
	shr.u64 	%rd39, %rd37, 1;
	shr.u64 	%rd40, %rd39, %r24;
	or.b64  	%rd72, %rd38, %rd40;
$L__BB1_6:
	and.b32  	%r25, %r1, -2147483648;
	shr.u64 	%rd41, %rd71, 62;
	cvt.u32.u64 	%r26, %rd41;
	mov.b64 	{%r27, %r28}, %rd71;
	mov.b64 	{%r29, %r30}, %rd72;
	shf.l.wrap.b32 	%r31, %r30, %r27, 2;
	shf.l.wrap.b32 	%r32, %r27, %r28, 2;
	mov.b64 	%rd42, {%r31, %r32};
	shl.b64 	%rd43, %rd72, 2;
	shr.u64 	%rd44, %rd42, 63;
	cvt.u32.u64 	%r33, %rd44;
	add.s32 	%r34, %r33, %r26;
	setp.eq.s32 	%p6, %r25, 0;
	neg.s32 	%r35, %r34;
	selp.b32 	%r46, %r34, %r35, %p6;
	setp.gt.s64 	%p7, %rd42, -1;
	mov.b64 	%rd45, 0;
	{
	.reg .u32 %r0, %r1, %r2, %r3, %a0, %a1, %a2, %a3, %b0, %b1, %b2, %b3;
	mov.b64 	{%a0,%a1}, %rd45;
	mov.b64 	{%a2,%a3}, %rd45;
	mov.b64 	{%b0,%b1}, %rd43;
	mov.b64 	{%b2,%b3}, %rd42;
	sub.cc.u32 	%r0, %a0, %b0;
	subc.cc.u32 	%r1, %a1, %b1;
	subc.cc.u32 	%r2, %a2, %b2;
	subc.u32 	%r3, %a3, %b3;
	mov.b64 	%rd46, {%r0,%r1};
	mov.b64 	%rd47, {%r2,%r3};
	}
	xor.b32  	%r36, %r25, -2147483648;
	selp.b64 	%rd73, %rd42, %rd47, %p7;
	selp.b64 	%rd14, %rd43, %rd46, %p7;
	selp.b32 	%r17, %r25, %r36, %p7;
	clz.b64 	%r37, %rd73;
	cvt.u64.u32 	%rd15, %r37;
	setp.eq.s32 	%p8, %r37, 0;
	@%p8 bra 	$L__BB1_8;
	cvt.u32.u64 	%r38, %rd15;
	and.b32  	%r39, %r38, 63;
	shl.b64 	%rd48, %rd73, %r39;
	shr.u64 	%rd49, %rd14, 1;
	not.b32 	%r40, %r38;
	and.b32  	%r41, %r40, 63;
	shr.u64 	%rd50, %rd49, %r41;
	or.b64  	%rd73, %rd48, %rd50;
$L__BB1_8:
	mov.b64 	%rd51, -3958705157555305931;
	{
	.reg .u32 %r0, %r1, %r2, %r3, %alo, %ahi, %blo, %bhi;
	mov.b64 	{%alo,%ahi}, %rd73;
	mov.b64 	{%blo,%bhi}, %rd51;
	mul.lo.u32 	%r0, %alo, %blo;
	mul.hi.u32 	%r1, %alo, %blo;
	mad.lo.cc.u32 	%r1, %alo, %bhi, %r1;
	madc.hi.u32 	%r2, %alo, %bhi, 0;
	mad.lo.cc.u32 	%r1, %ahi, %blo, %r1;
	madc.hi.cc.u32 	%r2, %ahi, %blo, %r2;
	madc.hi.u32 	%r3, %ahi, %bhi, 0;
	mad.lo.cc.u32 	%r2, %ahi, %bhi, %r2;
	addc.u32 	%r3, %r3, 0;
	mov.b64 	%rd52, {%r0,%r1};
	mov.b64 	%rd53, {%r2,%r3};
	}
	setp.gt.s64 	%p9, %rd53, 0;
	{
	.reg .u32 %r0, %r1, %r2, %r3, %a0, %a1, %a2, %a3, %b0, %b1, %b2, %b3;
	mov.b64 	{%a0,%a1}, %rd52;
	mov.b64 	{%a2,%a3}, %rd53;
	mov.b64 	{%b0,%b1}, %rd52;
	mov.b64 	{%b2,%b3}, %rd53;
	add.cc.u32 	%r0, %a0, %b0;
	addc.cc.u32 	%r1, %a1, %b1;
	addc.cc.u32 	%r2, %a2, %b2;
	addc.u32 	%r3, %a3, %b3;
	mov.b64 	%rd54, {%r0,%r1};
	mov.b64 	%rd55, {%r2,%r3};
	}
	selp.b64 	%rd56, %rd55, %rd53, %p9;
	selp.s64 	%rd57, -1, 0, %p9;
	sub.s64 	%rd58, %rd57, %rd15;
	cvt.u64.u32 	%rd59, %r17;
	shl.b64 	%rd60, %rd59, 32;
	add.s64 	%rd61, %rd56, 1;
	shr.u64 	%rd62, %rd61, 10;
	add.s64 	%rd63, %rd62, 1;
	shr.u64 	%rd64, %rd63, 1;
	shl.b64 	%rd65, %rd58, 52;
	add.s64 	%rd66, %rd65, %rd64;
	add.s64 	%rd67, %rd66, 4602678819172646912;
	or.b64  	%rd68, %rd67, %rd60;
	mov.b64 	%fd4, %rd68;
$L__BB1_9:
	st.param.f64 	[func_retval0], %fd4;
	st.param.b32 	[func_retval0+8], %r46;
	ret;

}


// ===== COMPILED SASS (sm_100) =====

	.target	sm_100

	.elftype	@"ET_EXEC"


//--------------------- .note.nv.tkinfo           --------------------------
	.section	.note.nv.tkinfo,"",@"SHT_NOTE"
	.sectionflags	@"SHF_NOTE_NV_TKINFO"
	.tkinfo
        /*0018*/ 	.word	0x00000002
        /*0030*/ 	.string	""
        /*0030*/ 	.string	"ptxas"
        /*0030*/ 	.string	"Cuda compilation tools, release 13.0, V13.0.88"
        /*0030*/ 	.string	"Build cuda_13.0.r13.0/compiler.36424714_0"
        /*0030*/ 	.string	"-arch sm_100 -m 64 "



//--------------------- .note.nv.cuinfo           --------------------------
	.section	.note.nv.cuinfo,"",@"SHT_NOTE"
	.sectionflags	@"SHF_NOTE_NV_CUINFO"
        /*0018*/ 	.short	0x0002
        /*001a*/ 	.short	0x0064
        /*001c*/ 	.short	0x0082
	.zero		2


//--------------------- .nv.info                  --------------------------
	.section	.nv.info,"",@"SHT_CUDA_INFO"
	.align	4


	//----- nvinfo : EIATTR_REGCOUNT
	.align		4
        /*0000*/ 	.byte	0x04, 0x2f
        /*0002*/ 	.short	(.L_3 - .L_2)
	.align		4
.L_2:
        /*0004*/ 	.word	index@(_Z21run_simulation_kernelPdS_S_iid)
        /*0008*/ 	.word	0x00000028


	//----- nvinfo : EIATTR_FRAME_SIZE
	.align		4
.L_3:
        /*000c*/ 	.byte	0x04, 0x11
        /*000e*/ 	.short	(.L_5 - .L_4)
	.align		4
.L_4:
        /*0010*/ 	.word	index@($_Z21run_simulation_kernelPdS_S_iid$__internal_trig_reduction_slowpathd)
        /*0014*/ 	.word	0x00000028


	//----- nvinfo : EIATTR_FRAME_SIZE
	.align		4
.L_5:
        /*0018*/ 	.byte	0x04, 0x11
        /*001a*/ 	.short	(.L_7 - .L_6)
	.align		4
.L_6:
        /*001c*/ 	.word	index@($__internal_0_$__cuda_sm20_div_rn_f64_full)
        /*0020*/ 	.word	0x00000028


	//----- nvinfo : EIATTR_FRAME_SIZE
	.align		4
.L_7:
        /*0024*/ 	.byte	0x04, 0x11
        /*0026*/ 	.short	(.L_9 - .L_8)
	.align		4
.L_8:
        /*0028*/ 	.word	index@(_Z21run_simulation_kernelPdS_S_iid)
        /*002c*/ 	.word	0x00000028


	//----- nvinfo : EIATTR_MIN_STACK_SIZE
	.align		4
.L_9:
        /*0030*/ 	.byte	0x04, 0x12
        /*0032*/ 	.short	(.L_11 - .L_10)
	.align		4
.L_10:
        /*0034*/ 	.word	index@(_Z21run_simulation_kernelPdS_S_iid)
        /*0038*/ 	.word	0x00000028
.L_11:


//--------------------- .nv.compat                --------------------------
	.section	.nv.compat,"",@"SHT_CUDA_COMPAT_INFO"
	.align	4
        /*0000*/ 	.byte	0x02, 0x09, 0x00, 0x00, 0x02, 0x02, 0x01, 0x00, 0x02, 0x05, 0x05, 0x00, 0x03, 0x07, 0x01, 0x01
        /*0010*/ 	.byte	0x02, 0x03, 0x00, 0x00, 0x02, 0x06, 0x01, 0x00, 0x04, 0x0b, 0x08, 0x00, 0x01, 0x00, 0x00, 0x00
        /*0020*/ 	.byte	0x00, 0x00, 0x00, 0x00


//--------------------- .nv.info._Z21run_simulation_kernelPdS_S_iid --------------------------
	.section	.nv.info._Z21run_simulation_kernelPdS_S_iid,"",@"SHT_CUDA_INFO"
	.sectionflags	@""
	.align	4


	//----- nvinfo : EIATTR_CUDA_API_VERSION
	.align		4
        /*0000*/ 	.byte	0x04, 0x37
        /*0002*/ 	.short	(.L_13 - .L_12)
.L_12:
        /*0004*/ 	.word	0x00000082


	//----- nvinfo : EIATTR_KPARAM_INFO
	.align		4
.L_13:
        /*0008*/ 	.byte	0x04, 0x17
        /*000a*/ 	.short	(.L_15 - .L_14)
.L_14:
        /*000c*/ 	.word	0x00000000
        /*0010*/ 	.short	0x0005
        /*0012*/ 	.short	0x0020
        /*0014*/ 	.byte	0x00, 0xf0, 0x21, 0x00


	//----- nvinfo : EIATTR_KPARAM_INFO
	.align		4
.L_15:
        /*0018*/ 	.byte	0x04, 0x17
        /*001a*/ 	.short	(.L_17 - .L_16)
.L_16:
        /*001c*/ 	.word	0x00000000
        /*0020*/ 	.short	0x0004
        /*0022*/ 	.short	0x001c
        /*0024*/ 	.byte	0x00, 0xf0, 0x11, 0x00


	//----- nvinfo : EIATTR_KPARAM_INFO
	.align		4
.L_17:
        /*0028*/ 	.byte	0x04, 0x17
        /*002a*/ 	.short	(.L_19 - .L_18)
.L_18:
        /*002c*/ 	.word	0x00000000
        /*0030*/ 	.short	0x0003
        /*0032*/ 	.short	0x0018
        /*0034*/ 	.byte	0x00, 0xf0, 0x11, 0x00


	//----- nvinfo : EIATTR_KPARAM_INFO
	.align		4
.L_19:
        /*0038*/ 	.byte	0x04, 0x17
        /*003a*/ 	.short	(.L_21 - .L_20)
.L_20:
        /*003c*/ 	.word	0x00000000
        /*0040*/ 	.short	0x0002
        /*0042*/ 	.short	0x0010
        /*0044*/ 	.byte	0x00, 0xf5, 0x21, 0x00


	//----- nvinfo : EIATTR_KPARAM_INFO
	.align		4
.L_21:
        /*0048*/ 	.byte	0x04, 0x17
        /*004a*/ 	.short	(.L_23 - .L_22)
.L_22:
        /*004c*/ 	.word	0x00000000
        /*0050*/ 	.short	0x0001
        /*0052*/ 	.short	0x0008
        /*0054*/ 	.byte	0x00, 0xf5, 0x21, 0x00


	//----- nvinfo : EIATTR_KPARAM_INFO
	.align		4
.L_23:
        /*0058*/ 	.byte	0x04, 0x17
        /*005a*/ 	.short	(.L_25 - .L_24)
.L_24:
        /*005c*/ 	.word	0x00000000
        /*0060*/ 	.short	0x0000
        /*0062*/ 	.short	0x0000
        /*0064*/ 	.byte	0x00, 0xf5, 0x21, 0x00


	//----- nvinfo : EIATTR_SPARSE_MMA_MASK
	.align		4
.L_25:
        /*0068*/ 	.byte	0x03, 0x50
        /*006a*/ 	.short	0x0000


	//----- nvinfo : EIATTR_MAXREG_COUNT
	.align		4
        /*006c*/ 	.byte	0x03, 0x1b
        /*006e*/ 	.short	0x00ff


	//----- nvinfo : EIATTR_MERCURY_ISA_VERSION
	.align		4
        /*0070*/ 	.byte	0x03, 0x5f
        /*0072*/ 	.short	0x0101


	//----- nvinfo : EIATTR_VRC_CTA_INIT_COUNT
	.align		4
        /*0074*/ 	.byte	0x02, 0x4a
	.zero		1
	.zero		1


	//----- nvinfo : EIATTR_EXIT_INSTR_OFFSETS
	.align		4
        /*0078*/ 	.byte	0x04, 0x1c
        /*007a*/ 	.short	(.L_27 - .L_26)


	//   ....[0]....
.L_26:
        /*007c*/ 	.word	0x00000080


	//   ....[1]....
        /*0080*/ 	.word	0x000000b0


	//   ....[2]....
        /*0084*/ 	.word	0x000015e0


	//----- nvinfo : EIATTR_CRS_STACK_SIZE
	.align		4
.L_27:
        /*0088*/ 	.byte	0x04, 0x1e
        /*008a*/ 	.short	(.L_29 - .L_28)
.L_28:
        /*008c*/ 	.word	0x00000000


	//----- nvinfo : EIATTR_CBANK_PARAM_SIZE
	.align		4
.L_29:
        /*0090*/ 	.byte	0x03, 0x19
        /*0092*/ 	.short	0x0028


	//----- nvinfo : EIATTR_PARAM_CBANK
	.align		4
        /*0094*/ 	.byte	0x04, 0x0a
        /*0096*/ 	.short	(.L_31 - .L_30)
	.align		4
.L_30:
        /*0098*/ 	.word	index@(.nv.constant0._Z21run_simulation_kernelPdS_S_iid)
        /*009c*/ 	.short	0x0380
        /*009e*/ 	.short	0x0028


	//----- nvinfo : EIATTR_SW_WAR
	.align		4
.L_31:
        /*00a0*/ 	.byte	0x04, 0x36
        /*00a2*/ 	.short	(.L_33 - .L_32)
.L_32:
        /*00a4*/ 	.word	0x00000008
.L_33:


//--------------------- .nv.callgraph             --------------------------
	.section	.nv.callgraph,"",@"SHT_CUDA_CALLGRAPH"
	.align	4
	.sectionentsize	8
	.align		4
        /*0000*/ 	.word	0x00000000
	.align		4
        /*0004*/ 	.word	0xffffffff
	.align		4
        /*0008*/ 	.word	0x00000000
	.align		4
        /*000c*/ 	.word	0xfffffffe
	.align		4
        /*0010*/ 	.word	0x00000000
	.align		4
        /*0014*/ 	.word	0xfffffffd
	.align		4
        /*0018*/ 	.word	0x00000000
	.align		4
        /*001c*/ 	.word	0xfffffffc


//--------------------- .nv.constant4             --------------------------
	.section	.nv.constant4,"a",@progbits
	.align	8
	.align		8
.nv.constant4:
        /*0000*/ 	.dword	__cudart_i2opi_d
	.align		8
        /*0008*/ 	.dword	__cudart_sin_cos_coeffs


//--------------------- .text._Z21run_simulation_kernelPdS_S_iid --------------------------
	.section	.text._Z21run_simulation_kernelPdS_S_iid,"ax",@progbits
	.align	128
        .global         _Z21run_simulation_kernelPdS_S_iid
        .type           _Z21run_simulation_kernelPdS_S_iid,@function
        .size           _Z21run_simulation_kernelPdS_S_iid,(.L_x_24 - _Z21run_simulation_kernelPdS_S_iid)
        .other          _Z21run_simulation_kernelPdS_S_iid,@"STO_CUDA_ENTRY STV_DEFAULT"
_Z21run_simulation_kernelPdS_S_iid:
.text._Z21run_simulation_kernelPdS_S_iid:
[----:B------:R-:W0:Y:S01]  /*0000*/  LDC R1, c[0x0][0x37c] ;  /* 0x0000df00ff017b82 */ /* 0x000e220000000800 */
[----:B------:R-:W1:Y:S07]  /*0010*/  S2R R0, SR_TID.X ;  /* 0x0000000000007919 */ /* 0x000e6e0000002100 */
[----:B------:R-:W1:Y:S01]  /*0020*/  S2UR UR4, SR_CTAID.X ;  /* 0x00000000000479c3 */ /* 0x000e620000002500 */
[----:B------:R-:W2:Y:S01]  /*0030*/  LDCU UR5, c[0x0][0x398] ;  /* 0x00007300ff0577ac */ /* 0x000ea20008000800 */
[----:B0-----:R-:W-:-:S06]  /*0040*/  VIADD R1, R1, 0xffffffd8 ;  /* 0xffffffd801017836 */ /* 0x001fcc0000000000 */
[----:B------:R-:W1:Y:S02]  /*0050*/  LDC R3, c[0x0][0x360] ;  /* 0x0000d800ff037b82 */ /* 0x000e640000000800 */
[----:B-1----:R-:W-:-:S05]  /*0060*/  IMAD R3, R3, UR4, R0 ;  /* 0x0000000403037c24 */ /* 0x002fca000f8e0200 */
[----:B--2---:R-:W-:-:S13]  /*0070*/  ISETP.GE.AND P0, PT, R3, UR5, PT ;  /* 0x0000000503007c0c */ /* 0x004fda000bf06270 */
[----:B------:R-:W-:Y:S05]  /*0080*/  @P0 EXIT ;  /* 0x000000000000094d */ /* 0x000fea0003800000 */
[----:B------:R-:W0:Y:S02]  /*0090*/  LDC R2, c[0x0][0x39c] ;  /* 0x0000e700ff027b82 */ /* 0x000e240000000800 */
[----:B0-----:R-:W-:-:S13]  /*00a0*/  ISETP.GE.AND P0, PT, R2, 0x1, PT ;  /* 0x000000010200780c */ /* 0x001fda0003f06270 */
[----:B------:R-:W-:Y:S05]  /*00b0*/  @!P0 EXIT ;  /* 0x000000000000894d */ /* 0x000fea0003800000 */
[----:B------:R-:W0:Y:S01]  /*00c0*/  LDC.64 R24, c[0x0][0x380] ;  /* 0x0000e000ff187b82 */ /* 0x000e220000000a00 */
[----:B------:R-:W1:Y:S01]  /*00d0*/  LDCU.64 UR6, c[0x0][0x358] ;  /* 0x00006b00ff0677ac */ /* 0x000e620008000a00 */
[----:B------:R-:W2:Y:S01]  /*00e0*/  LDCU.64 UR10, c[0x0][0x3a0] ;  /* 0x00007400ff0a77ac */ /* 0x000ea20008000a00 */
[----:B------:R-:W3:Y:S01]  /*00f0*/  LDCU.64 UR8, c[0x4][0x8] ;  /* 0x01000100ff0877ac */ /* 0x000ee20008000a00 */
[----:B0-----:R-:W-:-:S06]  /*0100*/  IMAD.WIDE R24, R3, 0x8, R24 ;  /* 0x0000000803187825 */ /* 0x001fcc00078e0218 */
[----:B-1----:R-:W5:Y:S01]  /*0110*/  LDG.E.64 R24, desc[UR6][R24.64] ;  /* 0x0000000618187981 */ /* 0x002f62000c1e1b00 */
[----:B------:R-:W-:Y:S01]  /*0120*/  IMAD R0, R3, R2, RZ ;  /* 0x0000000203007224 */ /* 0x000fe200078e02ff */
[----:B------:R-:W-:Y:S01]  /*0130*/  CS2R R10, SRZ ;  /* 0x00000000000a7805 */ /* 0x000fe2000001ff00 */
[----:B------:R-:W-:Y:S01]  /*0140*/  IMAD.MOV R2, RZ, RZ, -R2 ;  /* 0x000000ffff027224 */ /* 0x000fe200078e0a02 */
[----:B--23--:R-:W-:-:S07]  /*0150*/  CS2R R4, SRZ ;  /* 0x0000000000047805 */ /* 0x00cfce000001ff00 */
.L_x_12:
[----:B------:R-:W-:-:S08]  /*0160*/  DMUL R18, R10, 0.5 ;  /* 0x3fe000000a127828 */ /* 0x000fd00000000000 */
[----:B------:R-:W-:-:S14]  /*0170*/  DSETP.NEU.AND P0, PT, |R18|, +INF , PT ;  /* 0x7ff000001200742a */ /* 0x000fdc0003f0d200 */
[----:B0-----:R-:W-:Y:S01]  /*0180*/  @!P0 DMUL R6, RZ, R18 ;  /* 0x00000012ff068228 */ /* 0x001fe20000000000 */
[----:B------:R-:W-:Y:S01]  /*0190*/  @!P0 IMAD.MOV.U32 R3, RZ, RZ, 0x1 ;  /* 0x00000001ff038424 */ /* 0x000fe200078e00ff */
[----:B------:R-:W-:Y:S09]  /*01a0*/  @!P0 BRA `(.L_x_0) ;  /* 0x0000000000548947 */ /* 0x000ff20003800000 */
[----:B------:R-:W-:Y:S01]  /*01b0*/  UMOV UR4, 0x6dc9c883 ;  /* 0x6dc9c88300047882 */ /* 0x000fe20000000000 */
[----:B------:R-:W-:Y:S01]  /*01c0*/  UMOV UR5, 0x3fe45f30 ;  /* 0x3fe45f3000057882 */ /* 0x000fe20000000000 */
[C---:B------:R-:W-:Y:S02]  /*01d0*/  DSETP.GE.AND P0, PT, |R18|.reuse, 2.14748364800000000000e+09, PT ;  /* 0x41e000001200742a */ /* 0x040fe40003f06200 */
[----:B------:R-:W-:Y:S01]  /*01e0*/  DMUL R8, R18, UR4 ;  /* 0x0000000412087c28 */ /* 0x000fe20008000000 */
[----:B------:R-:W-:Y:S01]  /*01f0*/  UMOV UR4, 0x54442d18 ;  /* 0x54442d1800047882 */ /* 0x000fe20000000000 */
[----:B------:R-:W-:-:S04]  /*0200*/  UMOV UR5, 0x3ff921fb ;  /* 0x3ff921fb00057882 */ /* 0x000fc80000000000 */
[----:B------:R-:W0:Y:S08]  /*0210*/  F2I.F64 R3, R8 ;  /* 0x0000000800037311 */ /* 0x000e300000301100 */
[----:B0-----:R-:W0:Y:S02]  /*0220*/  I2F.F64 R6, R3 ;  /* 0x0000000300067312 */ /* 0x001e240000201c00 */
[----:B0-----:R-:W-:Y:S01]  /*0230*/  DFMA R12, R6, -UR4, R18 ;  /* 0x80000004060c7c2b */ /* 0x001fe20008000012 */
[----:B------:R-:W-:Y:S01]  /*0240*/  UMOV UR4, 0x33145c00 ;  /* 0x33145c0000047882 */ /* 0x000fe20000000000 */
[----:B------:R-:W-:-:S06]  /*0250*/  UMOV UR5, 0x3c91a626 ;  /* 0x3c91a62600057882 */ /* 0x000fcc0000000000 */
[----:B------:R-:W-:Y:S01]  /*0260*/  DFMA R12, R6, -UR4, R12 ;  /* 0x80000004060c7c2b */ /* 0x000fe2000800000c */
[----:B------:R-:W-:Y:S01]  /*0270*/  UMOV UR4, 0x252049c0 ;  /* 0x252049c000047882 */ /* 0x000fe20000000000 */
[----:B------:R-:W-:-:S06]  /*0280*/  UMOV UR5, 0x397b839a ;  /* 0x397b839a00057882 */ /* 0x000fcc0000000000 */
[----:B------:R-:W-:Y:S01]  /*0290*/  DFMA R6, R6, -UR4, R12 ;  /* 0x8000000406067c2b */ /* 0x000fe2000800000c */
[----:B------:R-:W-:Y:S10]  /*02a0*/  @!P0 BRA `(.L_x_1) ;  /* 0x0000000000108947 */ /* 0x000ff40003800000 */
[----:B------:R-:W-:-:S07]  /*02b0*/  MOV R22, 0x2d0 ;  /* 0x000002d000167802 */ /* 0x000fce0000000f00 */
[----:B-----5:R-:W-:Y:S05]  /*02c0*/  CALL.REL.NOINC `($_Z21run_simulation_kernelPdS_S_iid$__internal_trig_reduction_slowpathd) ;  /* 0x0000001800387944 */ /* 0x020fea0003c00000 */
[----:B------:R-:W-:Y:S02]  /*02d0*/  IMAD.MOV.U32 R6, RZ, RZ, R16 ;  /* 0x000000ffff067224 */ /* 0x000fe400078e0010 */
[----:B------:R-:W-:-:S07]  /*02e0*/  IMAD.MOV.U32 R7, RZ, RZ, R17 ;  /* 0x000000ffff077224 */ /* 0x000fce00078e0011 */
.L_x_1:
[----:B------:R-:W-:-:S07]  /*02f0*/  VIADD R3, R3, 0x1 ;  /* 0x0000000103037836 */ /* 0x000fce0000000000 */
.L_x_0:
[----:B------:R-:W-:-:S05]  /*0300*/  IMAD.SHL.U32 R8, R3, 0x40, RZ ;  /* 0x0000004003087824 */ /* 0x000fca00078e00ff */
[----:B------:R-:W-:-:S04]  /*0310*/  LOP3.LUT R8, R8, 0x40, RZ, 0xc0, !PT ;  /* 0x0000004008087812 */ /* 0x000fc800078ec0ff */
[----:B------:R-:W-:-:S05]  /*0320*/  IADD3 R26, P0, PT, R8, UR8, RZ ;  /* 0x00000008081a7c10 */ /* 0x000fca000ff1e0ff */
[----:B------:R-:W-:-:S05]  /*0330*/  IMAD.X R27, RZ, RZ, UR9, P0 ;  /* 0x00000009ff1b7e24 */ /* 0x000fca00080e06ff */
[----:B------:R-:W2:Y:S04]  /*0340*/  LDG.E.128.CONSTANT R12, desc[UR6][R26.64] ;  /* 0x000000061a0c7981 */ /* 0x000ea8000c1e9d00 */
[----:B------:R-:W3:Y:S04]  /*0350*/  LDG.E.128.CONSTANT R16, desc[UR6][R26.64+0x10] ;  /* 0x000010061a107981 */ /* 0x000ee8000c1e9d00 */
[----:B------:R-:W4:Y:S01]  /*0360*/  LDG.E.128.CONSTANT R20, desc[UR6][R26.64+0x20] ;  /* 0x000020061a147981 */ /* 0x000f22000c1e9d00 */
[----:B------:R-:W-:Y:S01]  /*0370*/  LOP3.LUT R8, R3, 0x1, RZ, 0xc0, !PT ;  /* 0x0000000103087812 */ /* 0x000fe200078ec0ff */
[----:B------:R-:W-:Y:S01]  /*0380*/  IMAD.MOV.U32 R28, RZ, RZ, 0x20fd8164 ;  /* 0x20fd8164ff1c7424 */ /* 0x000fe200078e00ff */
[----:B------:R-:W-:Y:S01]  /*0390*/  UMOV UR4, 0x47ae147b ;  /* 0x47ae147b00047882 */ /* 0x000fe20000000000 */
[----:B------:R-:W-:Y:S01]  /*03a0*/  IMAD.MOV.U32 R29, RZ, RZ, 0x3da8ff83 ;  /* 0x3da8ff83ff1d7424 */ /* 0x000fe200078e00ff */
[----:B------:R-:W-:Y:S01]  /*03b0*/  ISETP.NE.U32.AND P0, PT, R8, 0x1, PT ;  /* 0x000000010800780c */ /* 0x000fe20003f05070 */
[----:B------:R-:W-:Y:S01]  /*03c0*/  DMUL R8, R6, R6 ;  /* 0x0000000606087228 */ /* 0x000fe20000000000 */
[----:B------:R-:W-:-:S02]  /*03d0*/  UMOV UR5, 0x3f947ae1 ;  /* 0x3f947ae100057882 */ /* 0x000fc40000000000 */
[----:B------:R-:W-:Y:S02]  /*03e0*/  FSEL R28, R28, -8.06006814911005101289e+34, !P0 ;  /* 0xf9785eba1c1c7808 */ /* 0x000fe40004000000 */
[----:B------:R-:W-:-:S06]  /*03f0*/  FSEL R29, -R29, 0.11223486810922622681, !P0 ;  /* 0x3de5db651d1d7808 */ /* 0x000fcc0004000100 */
[----:B--2---:R-:W-:-:S08]  /*0400*/  DFMA R12, R8, R28, R12 ;  /* 0x0000001c080c722b */ /* 0x004fd0000000000c */
[----:B------:R-:W-:Y:S02]  /*0410*/  DFMA R12, R8, R12, R14 ;  /* 0x0000000c080c722b */ /* 0x000fe4000000000e */
[----:B-----5:R-:W-:-:S06]  /*0420*/  DMUL R14, R24, -5 ;  /* 0xc0140000180e7828 */ /* 0x020fcc0000000000 */
[----:B---3--:R-:W-:Y:S02]  /*0430*/  DFMA R12, R8, R12, R16 ;  /* 0x0000000c080c722b */ /* 0x008fe40000000010 */
[----:B------:R-:W-:-:S06]  /*0440*/  DMUL R14, R14, R24 ;  /* 0x000000180e0e7228 */ /* 0x000fcc0000000000 */
[----:B------:R-:W-:-:S08]  /*0450*/  DFMA R12, R8, R12, R18 ;  /* 0x0000000c080c722b */ /* 0x000fd00000000012 */
[----:B----4-:R-:W-:-:S08]  /*0460*/  DFMA R12, R8, R12, R20 ;  /* 0x0000000c080c722b */ /* 0x010fd00000000014 */
[----:B------:R-:W-:Y:S02]  /*0470*/  DFMA R22, R8, R12, R22 ;  /* 0x0000000c0816722b */ /* 0x000fe40000000016 */
[----:B------:R-:W0:Y:S06]  /*0480*/  LDC.64 R12, c[0x0][0x3a0] ;  /* 0x0000e800ff0c7b82 */ /* 0x000e2c0000000a00 */
[----:B------:R-:W-:Y:S02]  /*0490*/  DFMA R6, R22, R6, R6 ;  /* 0x000000061606722b */ /* 0x000fe40000000006 */
[----:B------:R-:W-:-:S10]  /*04a0*/  DFMA R8, R8, R22, 1 ;  /* 0x3ff000000808742b */ /* 0x000fd40000000016 */
[----:B------:R-:W-:Y:S02]  /*04b0*/  FSEL R16, R8, R6, !P0 ;  /* 0x0000000608107208 */ /* 0x000fe40004000000 */
[----:B------:R-:W-:Y:S01]  /*04c0*/  FSEL R17, R9, R7, !P0 ;  /* 0x0000000709117208 */ /* 0x000fe20004000000 */
[----:B------:R-:W-:Y:S01]  /*04d0*/  DFMA R8, R4, -UR4, -R24 ;  /* 0x8000000404087c2b */ /* 0x000fe20008000818 */
[----:B------:R-:W-:Y:S01]  /*04e0*/  LOP3.LUT P0, RZ, R3, 0x2, RZ, 0xc0, !PT ;  /* 0x0000000203ff7812 */ /* 0x000fe2000780c0ff */
[----:B0-----:R-:W-:-:S03]  /*04f0*/  DFMA R30, R12, 0.5, R10 ;  /* 0x3fe000000c1e782b */ /* 0x001fc6000000000a */
[----:B------:R-:W-:Y:S02]  /*0500*/  DADD R6, RZ, -R16 ;  /* 0x00000000ff067229 */ /* 0x000fe40000000810 */
[----:B------:R-:W-:Y:S02]  /*0510*/  DMUL R26, R4, R12 ;  /* 0x0000000c041a7228 */ /* 0x000fe40000000000 */
[----:B------:R-:W-:Y:S02]  /*0520*/  DFMA R8, R14, R24, R8 ;  /* 0x000000180e08722b */ /* 0x000fe40000000008 */
[----:B------:R-:W-:-:S04]  /*0530*/  DMUL R30, R30, 0.5 ;  /* 0x3fe000001e1e7828 */ /* 0x000fc80000000000 */
[----:B------:R-:W-:Y:S01]  /*0540*/  FSEL R6, R16, R6, !P0 ;  /* 0x0000000610067208 */ /* 0x000fe20004000000 */
[----:B------:R-:W-:Y:S01]  /*0550*/  DFMA R26, R26, 0.5, R24 ;  /* 0x3fe000001a1a782b */ /* 0x000fe20000000018 */
[----:B------:R-:W-:Y:S02]  /*0560*/  FSEL R7, R17, R7, !P0 ;  /* 0x0000000711077208 */ /* 0x000fe40004000000 */
[----:B------:R-:W-:-:S04]  /*0570*/  DSETP.NEU.AND P0, PT, |R30|, +INF , PT ;  /* 0x7ff000001e00742a */ /* 0x000fc80003f0d200 */
[----:B------:R-:W-:-:S08]  /*0580*/  DFMA R6, R6, 8, R8 ;  /* 0x402000000606782b */ /* 0x000fd00000000008 */
[----:B------:R-:W-:Y:S02]  /*0590*/  DMUL R8, R6, R12 ;  /* 0x0000000c06087228 */ /* 0x000fe40000000000 */
[----:B------:R-:W-:Y:S01]  /*05a0*/  @!P0 DMUL R28, RZ, R30 ;  /* 0x0000001eff1c8228 */ /* 0x000fe20000000000 */
[----:B------:R-:W-:-:S05]  /*05b0*/  @!P0 IMAD.MOV.U32 R3, RZ, RZ, 0x1 ;  /* 0x00000001ff038424 */ /* 0x000fca00078e00ff */
[----:B------:R-:W-:Y:S01]  /*05c0*/  DFMA R8, R8, 0.5, R4 ;  /* 0x3fe000000808782b */ /* 0x000fe20000000004 */
[----:B------:R-:W-:Y:S10]  /*05d0*/  @!P0 BRA `(.L_x_2) ;  /* 0x00000000005c8947 */ /* 0x000ff40003800000 */
        /* <DEDUP_REMOVED lines=16> */
[----:B------:R-:W-:Y:S01]  /*06e0*/  IMAD.MOV.U32 R18, RZ, RZ, R30 ;  /* 0x000000ffff127224 */ /* 0x000fe200078e001e */
[----:B------:R-:W-:Y:S01]  /*06f0*/  MOV R22, 0x720 ;  /* 0x0000072000167802 */ /* 0x000fe20000000f00 */
[----:B------:R-:W-:-:S07]  /*0700*/  IMAD.MOV.U32 R19, RZ, RZ, R31 ;  /* 0x000000ffff137224 */ /* 0x000fce00078e001f */
[----:B------:R-:W-:Y:S05]  /*0710*/  CALL.REL.NOINC `($_Z21run_simulation_kernelPdS_S_iid$__internal_trig_reduction_slowpathd) ;  /* 0x0000001400247944 */ /* 0x000fea0003c00000 */
[----:B------:R-:W-:Y:S02]  /*0720*/  IMAD.MOV.U32 R28, RZ, RZ, R16 ;  /* 0x000000ffff1c7224 */ /* 0x000fe400078e0010 */
[----:B------:R-:W-:-:S07]  /*0730*/  IMAD.MOV.U32 R29, RZ, RZ, R17 ;  /* 0x000000ffff1d7224 */ /* 0x000fce00078e0011 */
.L_x_3:
[----:B------:R-:W-:-:S07]  /*0740*/  VIADD R3, R3, 0x1 ;  /* 0x0000000103037836 */ /* 0x000fce0000000000 */
.L_x_2:
        /* <DEDUP_REMOVED lines=9> */
[----:B------:R-:W-:Y:S01]  /*07e0*/  DMUL R34, R28, R28 ;  /* 0x0000001c1c227228 */ /* 0x000fe20000000000 */
[----:B------:R-:W-:Y:S01]  /*07f0*/  UMOV UR4, 0x47ae147b ;  /* 0x47ae147b00047882 */ /* 0x000fe20000000000 */
[----:B------:R-:W-:Y:S01]  /*0800*/  ISETP.NE.U32.AND P0, PT, R32, 0x1, PT ;  /* 0x000000012000780c */ /* 0x000fe20003f05070 */
[----:B------:R-:W-:Y:S01]  /*0810*/  IMAD.MOV.U32 R32, RZ, RZ, 0x20fd8164 ;  /* 0x20fd8164ff207424 */ /* 0x000fe200078e00ff */
[----:B------:R-:W-:-:S02]  /*0820*/  UMOV UR5, 0x3f947ae1 ;  /* 0x3f947ae100057882 */ /* 0x000fc40000000000 */
[----:B------:R-:W-:Y:S02]  /*0830*/  FSEL R33, -R33, 0.11223486810922622681, !P0 ;  /* 0x3de5db6521217808 */ /* 0x000fe40004000100 */
[----:B------:R-:W-:-:S06]  /*0840*/  FSEL R32, R32, -8.06006814911005101289e+34, !P0 ;  /* 0xf9785eba20207808 */ /* 0x000fcc0004000000 */
[----:B--2---:R-:W-:Y:S02]  /*0850*/  DFMA R12, R34, R32, R12 ;  /* 0x00000020220c722b */ /* 0x004fe4000000000c */
[----:B------:R-:W-:-:S06]  /*0860*/  DMUL R32, R8, UR10 ;  /* 0x0000000a08207c28 */ /* 0x000fcc0008000000 */
[----:B------:R-:W-:Y:S02]  /*0870*/  DFMA R12, R34, R12, R14 ;  /* 0x0000000c220c722b */ /* 0x000fe4000000000e */
[----:B------:R-:W-:Y:S02]  /*0880*/  DMUL R14, R26, -5 ;  /* 0xc01400001a0e7828 */ /* 0x000fe40000000000 */
[----:B------:R-:W-:-:S04]  /*0890*/  DFMA R32, R32, 0.5, R24 ;  /* 0x3fe000002020782b */ /* 0x000fc80000000018 */
[----:B---3--:R-:W-:Y:S02]  /*08a0*/  DFMA R12, R34, R12, R16 ;  /* 0x0000000c220c722b */ /* 0x008fe40000000010 */
[----:B------:R-:W-:Y:S02]  /*08b0*/  DMUL R14, R26, R14 ;  /* 0x0000000e1a0e7228 */ /* 0x000fe40000000000 */
[----:B------:R-:W-:-:S04]  /*08c0*/  DFMA R16, R8, -UR4, -R26 ;  /* 0x8000000408107c2b */ /* 0x000fc8000800081a */
[----:B------:R-:W-:-:S04]  /*08d0*/  DFMA R12, R34, R12, R18 ;  /* 0x0000000c220c722b */ /* 0x000fc80000000012 */
[----:B------:R-:W-:-:S04]  /*08e0*/  DFMA R14, R26, R14, R16 ;  /* 0x0000000e1a0e722b */ /* 0x000fc80000000010 */
[----:B----4-:R-:W-:-:S08]  /*08f0*/  DFMA R12, R34, R12, R20 ;  /* 0x0000000c220c722b */ /* 0x010fd00000000014 */
[----:B------:R-:W-:-:S08]  /*0900*/  DFMA R12, R34, R12, R22 ;  /* 0x0000000c220c722b */ /* 0x000fd00000000016 */
[----:B------:R-:W-:Y:S02]  /*0910*/  DFMA R28, R12, R28, R28 ;  /* 0x0000001c0c1c722b */ /* 0x000fe4000000001c */
[----:B------:R-:W-:-:S10]  /*0920*/  DFMA R12, R34, R12, 1 ;  /* 0x3ff00000220c742b */ /* 0x000fd4000000000c */
[----:B------:R-:W-:Y:S02]  /*0930*/  FSEL R18, R12, R28, !P0 ;  /* 0x0000001c0c127208 */ /* 0x000fe40004000000 */
[----:B------:R-:W-:Y:S02]  /*0940*/  FSEL R19, R13, R29, !P0 ;  /* 0x0000001d0d137208 */ /* 0x000fe40004000000 */
[----:B------:R-:W-:-:S04]  /*0950*/  LOP3.LUT P0, RZ, R3, 0x2, RZ, 0xc0, !PT ;  /* 0x0000000203ff7812 */ /* 0x000fc8000780c0ff */
[----:B------:R-:W-:-:S10]  /*0960*/  DADD R12, RZ, -R18 ;  /* 0x00000000ff0c7229 */ /* 0x000fd40000000812 */
[----:B------:R-:W-:Y:S02]  /*0970*/  FSEL R28, R18, R12, !P0 ;  /* 0x0000000c121c7208 */ /* 0x000fe40004000000 */
[----:B------:R-:W-:Y:S01]  /*0980*/  FSEL R29, R19, R13, !P0 ;  /* 0x0000000d131d7208 */ /* 0x000fe20004000000 */
[----:B------:R-:W-:-:S05]  /*0990*/  DSETP.NEU.AND P0, PT, |R30|, +INF , PT ;  /* 0x7ff000001e00742a */ /* 0x000fca0003f0d200 */
[----:B------:R-:W-:-:S08]  /*09a0*/  DFMA R28, R28, 8, R14 ;  /* 0x402000001c1c782b */ /* 0x000fd0000000000e */
[----:B------:R-:W-:Y:S01]  /*09b0*/  DMUL R26, R28, UR10 ;  /* 0x0000000a1c1a7c28 */ /* 0x000fe20008000000 */
[----:B------:R-:W-:Y:S01]  /*09c0*/  @!P0 IMAD.MOV.U32 R3, RZ, RZ, 0x1 ;  /* 0x00000001ff038424 */ /* 0x000fe200078e00ff */
[----:B------:R-:W-:-:S06]  /*09d0*/  @!P0 DMUL R34, RZ, R30 ;  /* 0x0000001eff228228 */ /* 0x000fcc0000000000 */
        /* <DEDUP_REMOVED lines=24> */
.L_x_5:
[----:B------:R-:W-:-:S07]  /*0b60*/  VIADD R3, R3, 0x1 ;  /* 0x0000000103037836 */ /* 0x000fce0000000000 */
.L_x_4:
        /* <DEDUP_REMOVED lines=13> */
[----:B------:R-:W-:Y:S01]  /*0c40*/  DADD R10, R10, UR10 ;  /* 0x0000000a0a0a7e29 */ /* 0x000fe20008000000 */
[----:B------:R-:W-:Y:S01]  /*0c50*/  UMOV UR5, 0x3f947ae1 ;  /* 0x3f947ae100057882 */ /* 0x000fe20000000000 */
[----:B------:R-:W-:-:S02]  /*0c60*/  FSEL R31, -R31, 0.11223486810922622681, !P0 ;  /* 0x3de5db651f1f7808 */ /* 0x000fc40004000100 */
[----:B------:R-:W-:-:S06]  /*0c70*/  FSEL R30, R30, -8.06006814911005101289e+34, !P0 ;  /* 0xf9785eba1e1e7808 */ /* 0x000fcc0004000000 */
[----:B--2---:R-:W-:-:S08]  /*0c80*/  DFMA R12, R36, R30, R12 ;  /* 0x0000001e240c722b */ /* 0x004fd0000000000c */
[----:B------:R-:W-:Y:S02]  /*0c90*/  DFMA R12, R36, R12, R14 ;  /* 0x0000000c240c722b */ /* 0x000fe4000000000e */
[----:B------:R-:W-:-:S06]  /*0ca0*/  DMUL R14, R32, -5 ;  /* 0xc0140000200e7828 */ /* 0x000fcc0000000000 */
[----:B---3--:R-:W-:Y:S02]  /*0cb0*/  DFMA R12, R36, R12, R16 ;  /* 0x0000000c240c722b */ /* 0x008fe40000000010 */
[----:B------:R-:W-:Y:S02]  /*0cc0*/  DMUL R14, R32, R14 ;  /* 0x0000000e200e7228 */ /* 0x000fe40000000000 */
[----:B------:R-:W-:-:S04]  /*0cd0*/  DFMA R16, R26, -UR4, -R32 ;  /* 0x800000041a107c2b */ /* 0x000fc80008000820 */
[----:B------:R-:W-:Y:S02]  /*0ce0*/  DFMA R12, R36, R12, R18 ;  /* 0x0000000c240c722b */ /* 0x000fe40000000012 */
[----:B------:R-:W-:Y:S02]  /*0cf0*/  DMUL R18, R10, 0.5 ;  /* 0x3fe000000a127828 */ /* 0x000fe40000000000 */
[----:B------:R-:W-:-:S04]  /*0d00*/  DFMA R14, R32, R14, R16 ;  /* 0x0000000e200e722b */ /* 0x000fc80000000010 */
[----:B----4-:R-:W-:Y:S02]  /*0d10*/  DFMA R12, R36, R12, R20 ;  /* 0x0000000c240c722b */ /* 0x010fe40000000014 */
[----:B------:R-:W-:-:S06]  /*0d20*/  DSETP.NEU.AND P1, PT, |R18|, +INF , PT ;  /* 0x7ff000001200742a */ /* 0x000fcc0003f2d200 */
[----:B------:R-:W-:-:S08]  /*0d30*/  DFMA R12, R36, R12, R22 ;  /* 0x0000000c240c722b */ /* 0x000fd00000000016 */
[----:B------:R-:W-:Y:S02]  /*0d40*/  DFMA R34, R12, R34, R34 ;  /* 0x000000220c22722b */ /* 0x000fe40000000022 */
[----:B------:R-:W-:Y:S02]  /*0d50*/  DFMA R12, R36, R12, 1 ;  /* 0x3ff00000240c742b */ /* 0x000fe4000000000c */
[----:B------:R-:W-:-:S08]  /*0d60*/  @!P1 DMUL R36, RZ, R18 ;  /* 0x00000012ff249228 */ /* 0x000fd00000000000 */
[----:B------:R-:W-:Y:S02]  /*0d70*/  FSEL R20, R12, R34, !P0 ;  /* 0x000000220c147208 */ /* 0x000fe40004000000 */
[----:B------:R-:W-:Y:S02]  /*0d80*/  FSEL R21, R13, R35, !P0 ;  /* 0x000000230d157208 */ /* 0x000fe40004000000 */
[----:B------:R-:W-:Y:S01]  /*0d90*/  LOP3.LUT P0, RZ, R3, 0x2, RZ, 0xc0, !PT ;  /* 0x0000000203ff7812 */ /* 0x000fe2000780c0ff */
[----:B------:R-:W-:-:S03]  /*0da0*/  @!P1 IMAD.MOV.U32 R3, RZ, RZ, 0x1 ;  /* 0x00000001ff039424 */ /* 0x000fc600078e00ff */
[----:B------:R-:W-:-:S10]  /*0db0*/  DADD R12, RZ, -R20 ;  /* 0x00000000ff0c7229 */ /* 0x000fd40000000814 */
[----:B------:R-:W-:Y:S02]  /*0dc0*/  FSEL R30, R20, R12, !P0 ;  /* 0x0000000c141e7208 */ /* 0x000fe40004000000 */
[----:B------:R-:W-:-:S06]  /*0dd0*/  FSEL R31, R21, R13, !P0 ;  /* 0x0000000d151f7208 */ /* 0x000fcc0004000000 */
[----:B------:R-:W-:-:S08]  /*0de0*/  DFMA R30, R30, 8, R14 ;  /* 0x402000001e1e782b */ /* 0x000fd0000000000e */
[----:B------:R-:W-:Y:S01]  /*0df0*/  DFMA R32, R30, UR10, R4 ;  /* 0x0000000a1e207c2b */ /* 0x000fe20008000004 */
        /* <DEDUP_REMOVED lines=18> */
[----:B------:R-:W-:Y:S05]  /*0f20*/  CALL.REL.NOINC `($_Z21run_simulation_kernelPdS_S_iid$__internal_trig_reduction_slowpathd) ;  /* 0x0000000c00207944 */ /* 0x000fea0003c00000 */
[----:B------:R-:W-:Y:S02]  /*0f30*/  IMAD.MOV.U32 R36, RZ, RZ, R16 ;  /* 0x000000ffff247224 */ /* 0x000fe400078e0010 */
[----:B------:R-:W-:-:S07]  /*0f40*/  IMAD.MOV.U32 R37, RZ, RZ, R17 ;  /* 0x000000ffff257224 */ /* 0x000fce00078e0011 */
.L_x_7:
[----:B------:R-:W-:-:S07]  /*0f50*/  VIADD R3, R3, 0x1 ;  /* 0x0000000103037836 */ /* 0x000fce0000000000 */
.L_x_6:
[----:B------:R-:W-:-:S05]  /*0f60*/  IMAD.SHL.U32 R12, R3, 0x40, RZ ;  /* 0x00000040030c7824 */ /* 0x000fca00078e00ff */
[----:B------:R-:W-:-:S04]  /*0f70*/  LOP3.LUT R12, R12, 0x40, RZ, 0xc0, !PT ;  /* 0x000000400c0c7812 */ /* 0x000fc800078ec0ff */
[----:B------:R-:W-:-:S05]  /*0f80*/  IADD3 R20, P0, PT, R12, UR8, RZ ;  /* 0x000000080c147c10 */ /* 0x000fca000ff1e0ff */
[----:B------:R-:W-:-:S05]  /*0f90*/  IMAD.X R21, RZ, RZ, UR9, P0 ;  /* 0x00000009ff157e24 */ /* 0x000fca00080e06ff */
[----:B------:R-:W2:Y:S01]  /*0fa0*/  LDG.E.128.CONSTANT R12, desc[UR6][R20.64] ;  /* 0x00000006140c7981 */ /* 0x000ea2000c1e9d00 */
[----:B------:R-:W-:Y:S01]  /*0fb0*/  LOP3.LUT R16, R3, 0x1, RZ, 0xc0, !PT ;  /* 0x0000000103107812 */ /* 0x000fe200078ec0ff */
[----:B------:R-:W-:Y:S01]  /*0fc0*/  IMAD.MOV.U32 R17, RZ, RZ, 0x20fd8164 ;  /* 0x20fd8164ff117424 */ /* 0x000fe200078e00ff */
[----:B------:R-:W-:Y:S01]  /*0fd0*/  DMUL R34, R36, R36 ;  /* 0x0000002424227228 */ /* 0x000fe20000000000 */
[----:B------:R-:W-:Y:S01]  /*0fe0*/  IMAD.MOV.U32 R18, RZ, RZ, 0x3da8ff83 ;  /* 0x3da8ff83ff127424 */ /* 0x000fe200078e00ff */
[----:B------:R-:W-:-:S04]  /*0ff0*/  ISETP.NE.U32.AND P0, PT, R16, 0x1, PT ;  /* 0x000000011000780c */ /* 0x000fc80003f05070 */
[----:B------:R-:W-:Y:S02]  /*1000*/  FSEL R16, R17, -8.06006814911005101289e+34, !P0 ;  /* 0xf9785eba11107808 */ /* 0x000fe40004000000 */
[----:B------:R-:W-:-:S06]  /*1010*/  FSEL R17, -R18, 0.11223486810922622681, !P0 ;  /* 0x3de5db6512117808 */ /* 0x000fcc0004000100 */
[C---:B--2---:R-:W-:Y:S01]  /*1020*/  DFMA R12, R34.reuse, R16, R12 ;  /* 0x00000010220c722b */ /* 0x044fe2000000000c */
[----:B------:R-:W2:Y:S04]  /*1030*/  LDG.E.128.CONSTANT R16, desc[UR6][R20.64+0x10] ;  /* 0x0000100614107981 */ /* 0x000ea8000c1e9d00 */
[----:B------:R-:W3:Y:S03]  /*1040*/  LDG.E.128.CONSTANT R20, desc[UR6][R20.64+0x20] ;  /* 0x0000200614147981 */ /* 0x000ee6000c1e9d00 */
[----:B------:R-:W-:Y:S01]  /*1050*/  DFMA R12, R34, R12, R14 ;  /* 0x0000000c220c722b */ /* 0x000fe2000000000e */
[----:B------:R-:W-:Y:S01]  /*1060*/  UMOV UR4, 0x47ae147b ;  /* 0x47ae147b00047882 */ /* 0x000fe20000000000 */
[----:B------:R-:W-:Y:S01]  /*1070*/  IMAD.MOV.U32 R14, RZ, RZ, 0x0 ;  /* 0x00000000ff0e7424 */ /* 0x000fe200078e00ff */
[----:B------:R-:W-:Y:S01]  /*1080*/  DFMA R8, R8, 2, R4 ;  /* 0x400000000808782b */ /* 0x000fe20000000004 */
[----:B------:R-:W-:Y:S01]  /*1090*/  IMAD.MOV.U32 R15, RZ, RZ, 0x40180000 ;  /* 0x40180000ff0f7424 */ /* 0x000fe200078e00ff */
[----:B------:R-:W-:Y:S01]  /*10a0*/  UMOV UR5, 0x3f947ae1 ;  /* 0x3f947ae100057882 */ /* 0x000fe20000000000 */
[----:B------:R-:W-:Y:S05]  /*10b0*/  BSSY.RECONVERGENT B0, `(.L_x_8) ;  /* 0x000002a000007945 */ /* 0x000fea0003800200 */
[----:B------:R-:W-:-:S02]  /*10c0*/  DFMA R8, R26, 2, R8 ;  /* 0x400000001a08782b */ /* 0x000fc40000000008 */
[----:B------:R-:W-:-:S06]  /*10d0*/  DFMA R26, R26, UR10, R24 ;  /* 0x0000000a1a1a7c2b */ /* 0x000fcc0008000018 */
[C---:B------:R-:W-:Y:S02]  /*10e0*/  DADD R8, R32.reuse, R8 ;  /* 0x0000000020087229 */ /* 0x040fe40000000008 */
[----:B------:R-:W-:Y:S01]  /*10f0*/  DFMA R32, R32, -UR4, -R26 ;  /* 0x8000000420207c2b */ /* 0x000fe2000800081a */
[----:B------:R-:W-:Y:S01]  /*1100*/  UMOV UR4, URZ ;  /* 0x000000ff00047c82 */ /* 0x000fe20008000000 */
[----:B--2---:R-:W-:-:S08]  /*1110*/  DFMA R12, R34, R12, R16 ;  /* 0x0000000c220c722b */ /* 0x004fd00000000010 */
[----:B------:R-:W-:Y:S02]  /*1120*/  DFMA R18, R34, R12, R18 ;  /* 0x0000000c2212722b */ /* 0x000fe40000000012 */
[----:B------:R-:W0:Y:S01]  /*1130*/  MUFU.RCP64H R13, 6 ;  /* 0x40180000000d7908 */ /* 0x000e220000001800 */
[----:B------:R-:W-:-:S05]  /*1140*/  IMAD.MOV.U32 R12, RZ, RZ, 0x1 ;  /* 0x00000001ff0c7424 */ /* 0x000fca00078e00ff */
[----:B---3--:R-:W-:-:S08]  /*1150*/  DFMA R18, R34, R18, R20 ;  /* 0x000000122212722b */ /* 0x008fd00000000014 */
[----:B------:R-:W-:Y:S02]  /*1160*/  DFMA R22, R34, R18, R22 ;  /* 0x000000122216722b */ /* 0x000fe40000000016 */
[----:B0-----:R-:W-:-:S06]  /*1170*/  DFMA R16, R12, -R14, 1 ;  /* 0x3ff000000c10742b */ /* 0x001fcc000000080e */
[----:B------:R-:W-:Y:S02]  /*1180*/  DFMA R36, R22, R36, R36 ;  /* 0x000000241624722b */ /* 0x000fe40000000024 */
[----:B------:R-:W-:Y:S02]  /*1190*/  DFMA R22, R34, R22, 1 ;  /* 0x3ff000002216742b */ /* 0x000fe40000000016 */
[----:B------:R-:W-:-:S08]  /*11a0*/  DFMA R16, R16, R16, R16 ;  /* 0x000000101010722b */ /* 0x000fd00000000010 */
[----:B------:R-:W-:Y:S02]  /*11b0*/  DFMA R16, R12, R16, R12 ;  /* 0x000000100c10722b */ /* 0x000fe4000000000c */
[----:B------:R-:W-:-:S06]  /*11c0*/  DMUL R12, R8, UR10 ;  /* 0x0000000a080c7c28 */ /* 0x000fcc0008000000 */
[----:B------:R-:W-:-:S04]  /*11d0*/  DFMA R14, R16, -R14, 1 ;  /* 0x3ff00000100e742b */ /* 0x000fc8000000080e */
[----:B------:R-:W-:-:S04]  /*11e0*/  FSETP.GEU.AND P1, PT, |R13|, 6.5827683646048100446e-37, PT ;  /* 0x036000000d00780b */ /* 0x000fc80003f2e200 */
[----:B------:R-:W-:-:S08]  /*11f0*/  DFMA R8, R16, R14, R16 ;  /* 0x0000000e1008722b */ /* 0x000fd00000000010 */
[----:B------:R-:W-:-:S08]  /*1200*/  DMUL R14, R12, R8 ;  /* 0x000000080c0e7228 */ /* 0x000fd00000000000 */
[----:B------:R-:W-:-:S08]  /*1210*/  DFMA R16, R14, -6, R12 ;  /* 0xc01800000e10782b */ /* 0x000fd0000000000c */
[----:B------:R-:W-:Y:S02]  /*1220*/  DFMA R8, R8, R16, R14 ;  /* 0x000000100808722b */ /* 0x000fe4000000000e */
[----:B------:R-:W-:Y:S01]  /*1230*/  DMUL R16, R26, -5 ;  /* 0xc01400001a107828 */ /* 0x000fe20000000000 */
[----:B------:R-:W-:Y:S02]  /*1240*/  FSEL R14, R22, R36, !P0 ;  /* 0x00000024160e7208 */ /* 0x000fe40004000000 */
[----:B------:R-:W-:Y:S02]  /*1250*/  FSEL R15, R23, R37, !P0 ;  /* 0x00000025170f7208 */ /* 0x000fe40004000000 */
[----:B------:R-:W-:-:S03]  /*1260*/  LOP3.LUT P0, RZ, R3, 0x2, RZ, 0xc0, !PT ;  /* 0x0000000203ff7812 */ /* 0x000fc6000780c0ff */
[----:B------:R-:W-:Y:S01]  /*1270*/  DMUL R18, R26, R16 ;  /* 0x000000101a127228 */ /* 0x000fe20000000000 */
[----:B------:R-:W-:Y:S01]  /*1280*/  FFMA R3, RZ, 2.375, R9 ;  /* 0x40180000ff037823 */ /* 0x000fe20000000009 */
[----:B------:R-:W-:-:S06]  /*1290*/  DADD R16, RZ, -R14 ;  /* 0x00000000ff107229 */ /* 0x000fcc000000080e */
[----:B------:R-:W-:-:S04]  /*12a0*/  DFMA R18, R26, R18, R32 ;  /* 0x000000121a12722b */ /* 0x000fc80000000020 */
[----:B------:R-:W-:Y:S02]  /*12b0*/  FSEL R14, R14, R16, !P0 ;  /* 0x000000100e0e7208 */ /* 0x000fe40004000000 */
[----:B------:R-:W-:Y:S02]  /*12c0*/  FSEL R15, R15, R17, !P0 ;  /* 0x000000110f0f7208 */ /* 0x000fe40004000000 */
[----:B------:R-:W-:Y:S01]  /*12d0*/  FSETP.GT.AND P0, PT, |R3|, 1.469367938527859385e-39, PT ;  /* 0x001000000300780b */ /* 0x000fe20003f04200 */
[----:B------:R-:W-:-:S03]  /*12e0*/  IMAD.MOV.U32 R3, RZ, RZ, 0x40180000 ;  /* 0x40180000ff037424 */ /* 0x000fc600078e00ff */
[----:B------:R-:W-:-:S09]  /*12f0*/  DFMA R18, R14, 8, R18 ;  /* 0x402000000e12782b */ /* 0x000fd20000000012 */
[----:B------:R-:W-:Y:S05]  /*1300*/  @P0 BRA P1, `(.L_x_9) ;  /* 0x0000000000100947 */ /* 0x000fea0000800000 */
[----:B------:R-:W-:-:S07]  /*1310*/  MOV R8, 0x1330 ;  /* 0x0000133000087802 */ /* 0x000fce0000000f00 */
[----:B------:R-:W-:Y:S05]  /*1320*/  CALL.REL.NOINC `($__internal_0_$__cuda_sm20_div_rn_f64_full) ;  /* 0x0000000000b07944 */ /* 0x000fea0003c00000 */
[----:B------:R-:W-:Y:S02]  /*1330*/  IMAD.MOV.U32 R8, RZ, RZ, R22 ;  /* 0x000000ffff087224 */ /* 0x000fe400078e0016 */
[----:B------:R-:W-:-:S07]  /*1340*/  IMAD.MOV.U32 R9, RZ, RZ, R23 ;  /* 0x000000ffff097224 */ /* 0x000fce00078e0017 */
.L_x_9:
[----:B------:R-:W-:Y:S05]  /*1350*/  BSYNC.RECONVERGENT B0 ;  /* 0x0000000000007941 */ /* 0x000fea0003800200 */
.L_x_8:
[----:B------:R-:W0:Y:S01]  /*1360*/  MUFU.RCP64H R15, 6 ;  /* 0x40180000000f7908 */ /* 0x000e220000001800 */
[----:B------:R-:W-:Y:S01]  /*1370*/  IMAD.MOV.U32 R12, RZ, RZ, 0x0 ;  /* 0x00000000ff0c7424 */ /* 0x000fe200078e00ff */
[----:B------:R-:W-:Y:S01]  /*1380*/  DFMA R6, R28, 2, R6 ;  /* 0x400000001c06782b */ /* 0x000fe20000000006 */
[----:B------:R-:W-:Y:S01]  /*1390*/  IMAD.MOV.U32 R13, RZ, RZ, 0x40180000 ;  /* 0x40180000ff0d7424 */ /* 0x000fe200078e00ff */
[----:B------:R-:W-:Y:S01]  /*13a0*/  BSSY.RECONVERGENT B0, `(.L_x_10) ;  /* 0x0000018000007945 */ /* 0x000fe20003800200 */
[----:B------:R-:W-:Y:S01]  /*13b0*/  IMAD.MOV.U32 R14, RZ, RZ, 0x1 ;  /* 0x00000001ff0e7424 */ /* 0x000fe200078e00ff */
[----:B------:R-:W-:-:S04]  /*13c0*/  DADD R24, R8, R24 ;  /* 0x0000000008187229 */ /* 0x000fc80000000018 */
[----:B------:R-:W-:Y:S02]  /*13d0*/  DFMA R6, R30, 2, R6 ;  /* 0x400000001e06782b */ /* 0x000fe40000000006 */
[----:B0-----:R-:W-:-:S06]  /*13e0*/  DFMA R16, R14, -R12, 1 ;  /* 0x3ff000000e10742b */ /* 0x001fcc000000080c */
[----:B------:R-:W-:Y:S02]  /*13f0*/  DADD R6, R18, R6 ;  /* 0x0000000012067229 */ /* 0x000fe40000000006 */
        /* <DEDUP_REMOVED lines=8> */
[----:B------:R-:W-:-:S10]  /*1480*/  DFMA R6, R16, R12, R6 ;  /* 0x0000000c1006722b */ /* 0x000fd40000000006 */
[----:B------:R-:W-:-:S05]  /*1490*/  FFMA R12, RZ, 2.375, R7 ;  /* 0x40180000ff0c7823 */ /* 0x000fca0000000007 */
[----:B------:R-:W-:-:S13]  /*14a0*/  FSETP.GT.AND P0, PT, |R12|, 1.469367938527859385e-39, PT ;  /* 0x001000000c00780b */ /* 0x000fda0003f04200 */
[----:B------:R-:W-:Y:S05]  /*14b0*/  @P0 BRA P1, `(.L_x_11) ;  /* 0x0000000000180947 */ /* 0x000fea0000800000 */
[----:B------:R-:W-:Y:S01]  /*14c0*/  IMAD.MOV.U32 R12, RZ, RZ, R14 ;  /* 0x000000ffff0c7224 */ /* 0x000fe200078e000e */
[----:B------:R-:W-:Y:S01]  /*14d0*/  MOV R8, 0x1500 ;  /* 0x0000150000087802 */ /* 0x000fe20000000f00 */
[----:B------:R-:W-:-:S07]  /*14e0*/  IMAD.MOV.U32 R13, RZ, RZ, R15 ;  /* 0x000000ffff0d7224 */ /* 0x000fce00078e000f */
[----:B------:R-:W-:Y:S05]  /*14f0*/  CALL.REL.NOINC `($__internal_0_$__cuda_sm20_div_rn_f64_full) ;  /* 0x00000000003c7944 */ /* 0x000fea0003c00000 */
[----:B------:R-:W-:Y:S02]  /*1500*/  IMAD.MOV.U32 R6, RZ, RZ, R22 ;  /* 0x000000ffff067224 */ /* 0x000fe400078e0016 */
[----:B------:R-:W-:-:S07]  /*1510*/  IMAD.MOV.U32 R7, RZ, RZ, R23 ;  /* 0x000000ffff077224 */ /* 0x000fce00078e0017 */
.L_x_11:
[----:B------:R-:W-:Y:S05]  /*1520*/  BSYNC.RECONVERGENT B0 ;  /* 0x0000000000007941 */ /* 0x000fea0003800200 */
.L_x_10:
[----:B------:R-:W0:Y:S01]  /*1530*/  LDC.64 R8, c[0x0][0x388] ;  /* 0x0000e200ff087b82 */ /* 0x000e220000000a00 */
[----:B------:R-:W-:Y:S01]  /*1540*/  DADD R4, R6, R4 ;  /* 0x0000000006047229 */ /* 0x000fe20000000004 */
[----:B------:R-:W-:-:S05]  /*1550*/  VIADD R2, R2, 0x1 ;  /* 0x0000000102027836 */ /* 0x000fca0000000000 */
[----:B------:R-:W-:Y:S01]  /*1560*/  ISETP.NE.AND P0, PT, R2, RZ, PT ;  /* 0x000000ff0200720c */ /* 0x000fe20003f05270 */
[----:B------:R-:W1:Y:S01]  /*1570*/  LDC.64 R12, c[0x0][0x390] ;  /* 0x0000e400ff0c7b82 */ /* 0x000e620000000a00 */
[----:B0-----:R-:W-:-:S05]  /*1580*/  IMAD.WIDE R6, R0, 0x8, R8 ;  /* 0x0000000800067825 */ /* 0x001fca00078e0208 */
[----:B------:R0:W-:Y:S01]  /*1590*/  STG.E.64 desc[UR6][R6.64], R24 ;  /* 0x0000001806007986 */ /* 0x0001e2000c101b06 */
[----:B-1----:R-:W-:-:S04]  /*15a0*/  IMAD.WIDE R8, R0, 0x8, R12 ;  /* 0x0000000800087825 */ /* 0x002fc800078e020c */
[----:B------:R-:W-:Y:S01]  /*15b0*/  VIADD R0, R0, 0x1 ;  /* 0x0000000100007836 */ /* 0x000fe20000000000 */
[----:B------:R0:W-:Y:S01]  /*15c0*/  STG.E.64 desc[UR6][R8.64], R4 ;  /* 0x0000000408007986 */ /* 0x0001e2000c101b06 */
[----:B------:R-:W-:Y:S05]  /*15d0*/  @P0 BRA `(.L_x_12) ;  /* 0xffffffe800e00947 */ /* 0x000fea000383ffff */
[----:B------:R-:W-:Y:S05]  /*15e0*/  EXIT ;  /* 0x000000000000794d */ /* 0x000fea0003800000 */
        .weak           $__internal_0_$__cuda_sm20_div_rn_f64_full
        .type           $__internal_0_$__cuda_sm20_div_rn_f64_full,@function
        .size           $__internal_0_$__cuda_sm20_div_rn_f64_full,($_Z21run_simulation_kernelPdS_S_iid$__internal_trig_reduction_slowpathd - $__internal_0_$__cuda_sm20_div_rn_f64_full)
$__internal_0_$__cuda_sm20_div_rn_f64_full:
[C---:B------:R-:W-:Y:S01]  /*15f0*/  FSETP.GEU.AND P0, PT, |R3|.reuse, 1.469367938527859385e-39, PT ;  /* 0x001000000300780b */ /* 0x040fe20003f0e200 */
[----:B------:R-:W-:Y:S01]  /*1600*/  IMAD.U32 R14, RZ, RZ, UR4 ;  /* 0x00000004ff0e7e24 */ /* 0x000fe2000f8e00ff */
[----:B------:R-:W-:Y:S01]  /*1610*/  LOP3.LUT R9, R3, 0x800fffff, RZ, 0xc0, !PT ;  /* 0x800fffff03097812 */ /* 0x000fe200078ec0ff */
[----:B------:R-:W-:Y:S01]  /*1620*/  IMAD.MOV.U32 R15, RZ, RZ, R3 ;  /* 0x000000ffff0f7224 */ /* 0x000fe200078e0003 */
[----:B------:R-:W-:Y:S01]  /*1630*/  FSETP.GEU.AND P2, PT, |R13|, 1.469367938527859385e-39, PT ;  /* 0x001000000d00780b */ /* 0x000fe20003f4e200 */
[----:B------:R-:W-:Y:S01]  /*1640*/  IMAD.U32 R16, RZ, RZ, UR4 ;  /* 0x00000004ff107e24 */ /* 0x000fe2000f8e00ff */
[----:B------:R-:W-:Y:S01]  /*1650*/  LOP3.LUT R17, R9, 0x3ff00000, RZ, 0xfc, !PT ;  /* 0x3ff0000009117812 */ /* 0x000fe200078efcff */
[----:B------:R-:W-:Y:S01]  /*1660*/  IMAD.MOV.U32 R20, RZ, RZ, 0x1 ;  /* 0x00000001ff147424 */ /* 0x000fe200078e00ff */
[----:B------:R-:W-:Y:S01]  /*1670*/  LOP3.LUT R9, R13, 0x7ff00000, RZ, 0xc0, !PT ;  /* 0x7ff000000d097812 */ /* 0x000fe200078ec0ff */
[----:B------:R-:W-:Y:S01]  /*1680*/  IMAD.MOV.U32 R34, RZ, RZ, 0x1ca00000 ;  /* 0x1ca00000ff227424 */ /* 0x000fe200078e00ff */
[----:B------:R-:W-:Y:S01]  /*1690*/  LOP3.LUT R36, R3, 0x7ff00000, RZ, 0xc0, !PT ;  /* 0x7ff0000003247812 */ /* 0x000fe200078ec0ff */
[----:B------:R-:W-:Y:S02]  /*16a0*/  BSSY.RECONVERGENT B1, `(.L_x_13) ;  /* 0x000004e000017945 */ /* 0x000fe40003800200 */
[----:B------:R-:W-:Y:S01]  /*16b0*/  @!P0 DMUL R16, R14, 8.98846567431157953865e+307 ;  /* 0x7fe000000e108828 */ /* 0x000fe20000000000 */
[----:B------:R-:W-:-:S03]  /*16c0*/  ISETP.GE.U32.AND P1, PT, R9, R36, PT ;  /* 0x000000240900720c */ /* 0x000fc60003f26070 */
[----:B------:R-:W-:Y:S02]  /*16d0*/  @!P2 LOP3.LUT R22, R15, 0x7ff00000, RZ, 0xc0, !PT ;  /* 0x7ff000000f16a812 */ /* 0x000fe400078ec0ff */
[----:B------:R-:W0:Y:S02]  /*16e0*/  MUFU.RCP64H R21, R17 ;  /* 0x0000001100157308 */ /* 0x000e240000001800 */
[----:B------:R-:W-:Y:S02]  /*16f0*/  @!P2 ISETP.GE.U32.AND P3, PT, R9, R22, PT ;  /* 0x000000160900a20c */ /* 0x000fe40003f66070 */
[----:B------:R-:W-:Y:S02]  /*1700*/  @!P0 LOP3.LUT R36, R17, 0x7ff00000, RZ, 0xc0, !PT ;  /* 0x7ff0000011248812 */ /* 0x000fe400078ec0ff */
[----:B------:R-:W-:-:S04]  /*1710*/  @!P2 SEL R23, R34, 0x63400000, !P3 ;  /* 0x634000002217a807 */ /* 0x000fc80005800000 */
[----:B------:R-:W-:-:S04]  /*1720*/  @!P2 LOP3.LUT R32, R23, 0x80000000, R13, 0xf8, !PT ;  /* 0x800000001720a812 */ /* 0x000fc800078ef80d */
[----:B------:R-:W-:Y:S01]  /*1730*/  @!P2 LOP3.LUT R33, R32, 0x100000, RZ, 0xfc, !PT ;  /* 0x001000002021a812 */ /* 0x000fe200078efcff */
[----:B------:R-:W-:Y:S01]  /*1740*/  @!P2 IMAD.MOV.U32 R32, RZ, RZ, RZ ;  /* 0x000000ffff20a224 */ /* 0x000fe200078e00ff */
[----:B0-----:R-:W-:-:S08]  /*1750*/  DFMA R26, R20, -R16, 1 ;  /* 0x3ff00000141a742b */ /* 0x001fd00000000810 */
[----:B------:R-:W-:-:S08]  /*1760*/  DFMA R26, R26, R26, R26 ;  /* 0x0000001a1a1a722b */ /* 0x000fd0000000001a */
[----:B------:R-:W-:Y:S01]  /*1770*/  DFMA R26, R20, R26, R20 ;  /* 0x0000001a141a722b */ /* 0x000fe20000000014 */
[----:B------:R-:W-:Y:S01]  /*1780*/  SEL R21, R34, 0x63400000, !P1 ;  /* 0x6340000022157807 */ /* 0x000fe20004800000 */
[----:B------:R-:W-:-:S03]  /*1790*/  IMAD.MOV.U32 R20, RZ, RZ, R12 ;  /* 0x000000ffff147224 */ /* 0x000fc600078e000c */
[----:B------:R-:W-:-:S03]  /*17a0*/  LOP3.LUT R21, R21, 0x800fffff, R13, 0xf8, !PT ;  /* 0x800fffff15157812 */ /* 0x000fc600078ef80d */
[----:B------:R-:W-:-:S03]  /*17b0*/  DFMA R22, R26, -R16, 1 ;  /* 0x3ff000001a16742b */ /* 0x000fc60000000810 */
[----:B------:R-:W-:-:S05]  /*17c0*/  @!P2 DFMA R20, R20, 2, -R32 ;  /* 0x400000001414a82b */ /* 0x000fca0000000820 */
[----:B------:R-:W-:-:S08]  /*17d0*/  DFMA R22, R26, R22, R26 ;  /* 0x000000161a16722b */ /* 0x000fd0000000001a */
[----:B------:R-:W-:-:S08]  /*17e0*/  DMUL R26, R22, R20 ;  /* 0x00000014161a7228 */ /* 0x000fd00000000000 */
[----:B------:R-:W-:-:S08]  /*17f0*/  DFMA R32, R26, -R16, R20 ;  /* 0x800000101a20722b */ /* 0x000fd00000000014 */
[----:B------:R-:W-:Y:S01]  /*1800*/  DFMA R32, R22, R32, R26 ;  /* 0x000000201620722b */ /* 0x000fe2000000001a */
[----:B------:R-:W-:Y:S01]  /*1810*/  IMAD.MOV.U32 R27, RZ, RZ, R9 ;  /* 0x000000ffff1b7224 */ /* 0x000fe200078e0009 */
[----:B------:R-:W-:-:S05]  /*1820*/  @!P2 LOP3.LUT R27, R21, 0x7ff00000, RZ, 0xc0, !PT ;  /* 0x7ff00000151ba812 */ /* 0x000fca00078ec0ff */
[----:B------:R-:W-:-:S05]  /*1830*/  VIADD R22, R27, 0xffffffff ;  /* 0xffffffff1b167836 */ /* 0x000fca0000000000 */
[----:B------:R-:W-:Y:S01]  /*1840*/  ISETP.GT.U32.AND P0, PT, R22, 0x7feffffe, PT ;  /* 0x7feffffe1600780c */ /* 0x000fe20003f04070 */
[----:B------:R-:W-:-:S05]  /*1850*/  VIADD R22, R36, 0xffffffff ;  /* 0xffffffff24167836 */ /* 0x000fca0000000000 */
[----:B------:R-:W-:-:S13]  /*1860*/  ISETP.GT.U32.OR P0, PT, R22, 0x7feffffe, P0 ;  /* 0x7feffffe1600780c */ /* 0x000fda0000704470 */
[----:B------:R-:W-:Y:S05]  /*1870*/  @P0 BRA `(.L_x_14) ;  /* 0x00000000006c0947 */ /* 0x000fea0003800000 */
[----:B------:R-:W-:-:S04]  /*1880*/  LOP3.LUT R22, R15, 0x7ff00000, RZ, 0xc0, !PT ;  /* 0x7ff000000f167812 */ /* 0x000fc800078ec0ff */
[CC--:B------:R-:W-:Y:S02]  /*1890*/  VIADDMNMX R12, R9.reuse, -R22.reuse, 0xb9600000, !PT ;  /* 0xb9600000090c7446 */ /* 0x0c0fe40007800916 */
[----:B------:R-:W-:Y:S02]  /*18a0*/  ISETP.GE.U32.AND P0, PT, R9, R22, PT ;  /* 0x000000160900720c */ /* 0x000fe40003f06070 */
[----:B------:R-:W-:Y:S01]  /*18b0*/  VIMNMX R9, PT, PT, R12, 0x46a00000, PT ;  /* 0x46a000000c097848 */ /* 0x000fe20003fe0100 */
[----:B------:R-:W-:Y:S01]  /*18c0*/  IMAD.MOV.U32 R12, RZ, RZ, RZ ;  /* 0x000000ffff0c7224 */ /* 0x000fe200078e00ff */
[----:B------:R-:W-:-:S05]  /*18d0*/  SEL R34, R34, 0x63400000, !P0 ;  /* 0x6340000022227807 */ /* 0x000fca0004000000 */
[----:B------:R-:W-:-:S04]  /*18e0*/  IMAD.IADD R9, R9, 0x1, -R34 ;  /* 0x0000000109097824 */ /* 0x000fc800078e0a22 */
[----:B------:R-:W-:-:S06]  /*18f0*/  VIADD R13, R9, 0x7fe00000 ;  /* 0x7fe00000090d7836 */ /* 0x000fcc0000000000 */
[----:B------:R-:W-:-:S10]  /*1900*/  DMUL R22, R32, R12 ;  /* 0x0000000c20167228 */ /* 0x000fd40000000000 */
[----:B------:R-:W-:-:S13]  /*1910*/  FSETP.GTU.AND P0, PT, |R23|, 1.469367938527859385e-39, PT ;  /* 0x001000001700780b */ /* 0x000fda0003f0c200 */
[----:B------:R-:W-:Y:S05]  /*1920*/  @P0 BRA `(.L_x_15) ;  /* 0x0000000000940947 */ /* 0x000fea0003800000 */
[----:B------:R-:W-:Y:S01]  /*1930*/  DFMA R16, R32, -R16, R20 ;  /* 0x800000102010722b */ /* 0x000fe20000000014 */
[----:B------:R-:W-:-:S09]  /*1940*/  IMAD.MOV.U32 R14, RZ, RZ, RZ ;  /* 0x000000ffff0e7224 */ /* 0x000fd200078e00ff */
[C---:B------:R-:W-:Y:S02]  /*1950*/  FSETP.NEU.AND P0, PT, R17.reuse, RZ, PT ;  /* 0x000000ff1100720b */ /* 0x040fe40003f0d000 */
[----:B------:R-:W-:-:S04]  /*1960*/  LOP3.LUT R21, R17, 0x80000000, R15, 0x48, !PT ;  /* 0x8000000011157812 */ /* 0x000fc800078e480f */
[----:B------:R-:W-:-:S07]  /*1970*/  LOP3.LUT R15, R21, R13, RZ, 0xfc, !PT ;  /* 0x0000000d150f7212 */ /* 0x000fce00078efcff */
[----:B------:R-:W-:Y:S05]  /*1980*/  @!P0 BRA `(.L_x_15) ;  /* 0x00000000007c8947 */ /* 0x000fea0003800000 */
[----:B------:R-:W-:Y:S01]  /*1990*/  IMAD.MOV R13, RZ, RZ, -R9 ;  /* 0x000000ffff0d7224 */ /* 0x000fe200078e0a09 */
[----:B------:R-:W-:Y:S01]  /*19a0*/  DMUL.RP R14, R32, R14 ;  /* 0x0000000e200e7228 */ /* 0x000fe20000008000 */
[----:B------:R-:W-:Y:S01]  /*19b0*/  IMAD.MOV.U32 R12, RZ, RZ, RZ ;  /* 0x000000ffff0c7224 */ /* 0x000fe200078e00ff */
[----:B------:R-:W-:-:S05]  /*19c0*/  IADD3 R9, PT, PT, -R9, -0x43300000, RZ ;  /* 0xbcd0000009097810 */ /* 0x000fca0007ffe1ff */
[----:B------:R-:W-:-:S03]  /*19d0*/  DFMA R12, R22, -R12, R32 ;  /* 0x8000000c160c722b */ /* 0x000fc60000000020 */
[----:B------:R-:W-:-:S07]  /*19e0*/  LOP3.LUT R21, R15, R21, RZ, 0x3c, !PT ;  /* 0x000000150f157212 */ /* 0x000fce00078e3cff */
[----:B------:R-:W-:-:S04]  /*19f0*/  FSETP.NEU.AND P0, PT, |R13|, R9, PT ;  /* 0x000000090d00720b */ /* 0x000fc80003f0d200 */
[----:B------:R-:W-:Y:S02]  /*1a00*/  FSEL R22, R14, R22, !P0 ;  /* 0x000000160e167208 */ /* 0x000fe40004000000 */
[----:B------:R-:W-:Y:S01]  /*1a10*/  FSEL R23, R21, R23, !P0 ;  /* 0x0000001715177208 */ /* 0x000fe20004000000 */
[----:B------:R-:W-:Y:S06]  /*1a20*/  BRA `(.L_x_15) ;  /* 0x0000000000547947 */ /* 0x000fec0003800000 */
.L_x_14:
[----:B------:R-:W-:-:S14]  /*1a30*/  DSETP.NAN.AND P0, PT, R12, R12, PT ;  /* 0x0000000c0c00722a */ /* 0x000fdc0003f08000 */
[----:B------:R-:W-:Y:S05]  /*1a40*/  @P0 BRA `(.L_x_16) ;  /* 0x0000000000440947 */ /* 0x000fea0003800000 */
[----:B------:R-:W-:-:S14]  /*1a50*/  DSETP.NAN.AND P0, PT, R14, R14, PT ;  /* 0x0000000e0e00722a */ /* 0x000fdc0003f08000 */
[----:B------:R-:W-:Y:S05]  /*1a60*/  @P0 BRA `(.L_x_17) ;  /* 0x0000000000300947 */ /* 0x000fea0003800000 */
[----:B------:R-:W-:Y:S01]  /*1a70*/  ISETP.NE.AND P0, PT, R27, R36, PT ;  /* 0x000000241b00720c */ /* 0x000fe20003f05270 */
[----:B------:R-:W-:Y:S02]  /*1a80*/  IMAD.MOV.U32 R22, RZ, RZ, 0x0 ;  /* 0x00000000ff167424 */ /* 0x000fe400078e00ff */
[----:B------:R-:W-:-:S10]  /*1a90*/  IMAD.MOV.U32 R23, RZ, RZ, -0x80000 ;  /* 0xfff80000ff177424 */ /* 0x000fd400078e00ff */
[----:B------:R-:W-:Y:S05]  /*1aa0*/  @!P0 BRA `(.L_x_15) ;  /* 0x0000000000348947 */ /* 0x000fea0003800000 */
[----:B------:R-:W-:Y:S02]  /*1ab0*/  ISETP.NE.AND P0, PT, R27, 0x7ff00000, PT ;  /* 0x7ff000001b00780c */ /* 0x000fe40003f05270 */
[----:B------:R-:W-:Y:S02]  /*1ac0*/  LOP3.LUT R23, R13, 0x80000000, R15, 0x48, !PT ;  /* 0x800000000d177812 */ /* 0x000fe400078e480f */
[----:B------:R-:W-:-:S13]  /*1ad0*/  ISETP.EQ.OR P0, PT, R36, RZ, !P0 ;  /* 0x000000ff2400720c */ /* 0x000fda0004702670 */
[----:B------:R-:W-:Y:S01]  /*1ae0*/  @P0 LOP3.LUT R9, R23, 0x7ff00000, RZ, 0xfc, !PT ;  /* 0x7ff0000017090812 */ /* 0x000fe200078efcff */
[----:B------:R-:W-:Y:S02]  /*1af0*/  @!P0 IMAD.MOV.U32 R22, RZ, RZ, RZ ;  /* 0x000000ffff168224 */ /* 0x000fe400078e00ff */
[----:B------:R-:W-:Y:S02]  /*1b00*/  @P0 IMAD.MOV.U32 R22, RZ, RZ, RZ ;  /* 0x000000ffff160224 */ /* 0x000fe400078e00ff */
[----:B------:R-:W-:Y:S01]  /*1b10*/  @P0 IMAD.MOV.U32 R23, RZ, RZ, R9 ;  /* 0x000000ffff170224 */ /* 0x000fe200078e0009 */
[----:B------:R-:W-:Y:S06]  /*1b20*/  BRA `(.L_x_15) ;  /* 0x0000000000147947 */ /* 0x000fec0003800000 */
.L_x_17:
[----:B------:R-:W-:Y:S01]  /*1b30*/  LOP3.LUT R23, R15, 0x80000, RZ, 0xfc, !PT ;  /* 0x000800000f177812 */ /* 0x000fe200078efcff */
[----:B------:R-:W-:Y:S01]  /*1b40*/  IMAD.MOV.U32 R22, RZ, RZ, R14 ;  /* 0x000000ffff167224 */ /* 0x000fe200078e000e */
[----:B------:R-:W-:Y:S06]  /*1b50*/  BRA `(.L_x_15) ;  /* 0x0000000000087947 */ /* 0x000fec0003800000 */
.L_x_16:
[----:B------:R-:W-:Y:S01]  /*1b60*/  LOP3.LUT R23, R13, 0x80000, RZ, 0xfc, !PT ;  /* 0x000800000d177812 */ /* 0x000fe200078efcff */
[----:B------:R-:W-:-:S07]  /*1b70*/  IMAD.MOV.U32 R22, RZ, RZ, R12 ;  /* 0x000000ffff167224 */ /* 0x000fce00078e000c */
.L_x_15:
[----:B------:R-:W-:Y:S05]  /*1b80*/  BSYNC.RECONVERGENT B1 ;  /* 0x0000000000017941 */ /* 0x000fea0003800200 */
.L_x_13:
[----:B------:R-:W-:-:S04]  /*1b90*/  IMAD.MOV.U32 R9, RZ, RZ, 0x0 ;  /* 0x00000000ff097424 */ /* 0x000fc800078e00ff */
[----:B------:R-:W-:Y:S05]  /*1ba0*/  RET.REL.NODEC R8 `(_Z21run_simulation_kernelPdS_S_iid) ;  /* 0xffffffe408147950 */ /* 0x000fea0003c3ffff */
        .type           $_Z21run_simulation_kernelPdS_S_iid$__internal_trig_reduction_slowpathd,@function
        .size           $_Z21run_simulation_kernelPdS_S_iid$__internal_trig_reduction_slowpathd,(.L_x_24 - $_Z21run_simulation_kernelPdS_S_iid$__internal_trig_reduction_slowpathd)
$_Z21run_simulation_kernelPdS_S_iid$__internal_trig_reduction_slowpathd:
[--C-:B------:R-:W-:Y:S01]  /*1bb0*/  SHF.R.U32.HI R21, RZ, 0x14, R19.reuse ;  /* 0x00000014ff157819 */ /* 0x100fe20000011613 */
[----:B------:R-:W-:Y:S02]  /*1bc0*/  IMAD.MOV.U32 R16, RZ, RZ, R18 ;  /* 0x000000ffff107224 */ /* 0x000fe400078e0012 */
[----:B------:R-:W-:Y:S01]  /*1bd0*/  IMAD.MOV.U32 R17, RZ, RZ, R19 ;  /* 0x000000ffff117224 */ /* 0x000fe200078e0013 */
[----:B------:R-:W-:Y:S01]  /*1be0*/  LOP3.LUT R12, R21, 0x7ff, RZ, 0xc0, !PT ;  /* 0x000007ff150c7812 */ /* 0x000fe200078ec0ff */
[----:B------:R-:W-:-:S03]  /*1bf0*/  IMAD.MOV.U32 R18, RZ, RZ, RZ ;  /* 0x000000ffff127224 */ /* 0x000fc600078e00ff */
[----:B------:R-:W-:-:S13]  /*1c00*/  ISETP.NE.AND P0, PT, R12, 0x7ff, PT ;  /* 0x000007ff0c00780c */ /* 0x000fda0003f05270 */
[----:B------:R-:W-:Y:S05]  /*1c10*/  @!P0 BRA `(.L_x_18) ;  /* 0x0000000800308947 */ /* 0x000fea0003800000 */
[----:B------:R-:W-:Y:S01]  /*1c20*/  VIADD R12, R12, 0xfffffc00 ;  /* 0xfffffc000c0c7836 */ /* 0x000fe20000000000 */
[----:B------:R-:W-:-:S04]  /*1c30*/  CS2R R34, SRZ ;  /* 0x0000000000227805 */ /* 0x000fc8000001ff00 */
[----:B------:R-:W-:Y:S02]  /*1c40*/  SHF.R.U32.HI R3, RZ, 0x6, R12 ;  /* 0x00000006ff037819 */ /* 0x000fe4000001160c */
[----:B------:R-:W-:Y:S02]  /*1c50*/  ISETP.GE.U32.AND P0, PT, R12, 0x80, PT ;  /* 0x000000800c00780c */ /* 0x000fe40003f06070 */
[C---:B------:R-:W-:Y:S02]  /*1c60*/  IADD3 R14, PT, PT, -R3.reuse, 0x13, RZ ;  /* 0x00000013030e7810 */ /* 0x040fe40007ffe1ff */
[----:B------:R-:W-:Y:S02]  /*1c70*/  IADD3 R12, PT, PT, -R3, 0xf, RZ ;  /* 0x0000000f030c7810 */ /* 0x000fe40007ffe1ff */
[----:B------:R-:W-:-:S04]  /*1c80*/  SEL R14, R14, 0x12, P0 ;  /* 0x000000120e0e7807 */ /* 0x000fc80000000000 */
[----:B------:R-:W-:-:S13]  /*1c90*/  ISETP.GE.AND P0, PT, R12, R14, PT ;  /* 0x0000000e0c00720c */ /* 0x000fda0003f06270 */
[----:B------:R-:W-:Y:S05]  /*1ca0*/  @P0 BRA `(.L_x_19) ;  /* 0x0000000000900947 */ /* 0x000fea0003800000 */
[C---:B------:R-:W-:Y:S01]  /*1cb0*/  SHF.L.U64.HI R15, R16.reuse, 0xb, R17 ;  /* 0x0000000b100f7819 */ /* 0x040fe20000010211 */
[----:B------:R-:W-:Y:S01]  /*1cc0*/  IMAD.SHL.U32 R13, R16, 0x800, RZ ;  /* 0x00000800100d7824 */ /* 0x000fe200078e00ff */
[----:B------:R-:W-:Y:S01]  /*1cd0*/  IADD3 R23, PT, PT, RZ, -R3, -R14 ;  /* 0x80000003ff177210 */ /* 0x000fe20007ffe80e */
[----:B------:R-:W-:Y:S01]  /*1ce0*/  IMAD.MOV.U32 R20, RZ, RZ, RZ ;  /* 0x000000ffff147224 */ /* 0x000fe200078e00ff */
[----:B------:R-:W-:Y:S02]  /*1cf0*/  LOP3.LUT R15, R15, 0x80000000, RZ, 0xfc, !PT ;  /* 0x800000000f0f7812 */ /* 0x000fe400078efcff */
[----:B------:R-:W-:Y:S01]  /*1d00*/  CS2R R34, SRZ ;  /* 0x0000000000227805 */ /* 0x000fe2000001ff00 */
[----:B------:R-:W0:Y:S01]  /*1d10*/  LDCU.64 UR4, c[0x0][0x358] ;  /* 0x00006b00ff0477ac */ /* 0x000e220008000a00 */
[----:B------:R-:W-:-:S05]  /*1d20*/  NOP ;  /* 0x0000000000007918 */ /* 0x000fca0000000000 */
.L_x_20:
[----:B------:R-:W1:Y:S02]  /*1d30*/  LDC.64 R16, c[0x4][RZ] ;  /* 0x01000000ff107b82 */ /* 0x000e640000000a00 */
[----:B-1----:R-:W-:-:S06]  /*1d40*/  IMAD.WIDE R36, R12, 0x8, R16 ;  /* 0x000000080c247825 */ /* 0x002fcc00078e0210 */
[----:B0-----:R-:W2:Y:S01]  /*1d50*/  LDG.E.64.CONSTANT R36, desc[UR4][R36.64] ;  /* 0x0000000424247981 */ /* 0x001ea2000c1e9b00 */
[----:B------:R-:W-:Y:S02]  /*1d60*/  VIADD R23, R23, 0x1 ;  /* 0x0000000117177836 */ /* 0x000fe40000000000 */
[----:B------:R-:W-:Y:S02]  /*1d70*/  VIADD R12, R12, 0x1 ;  /* 0x000000010c0c7836 */ /* 0x000fe40000000000 */
[----:B--2---:R-:W-:-:S04]  /*1d80*/  IMAD.WIDE.U32 R34, P2, R36, R13, R34 ;  /* 0x0000000d24227225 */ /* 0x004fc80007840022 */
[----:B------:R-:W-:Y:S02]  /*1d90*/  IMAD R17, R36, R15, RZ ;  /* 0x0000000f24117224 */ /* 0x000fe400078e02ff */
[C---:B------:R-:W-:Y:S02]  /*1da0*/  IMAD R16, R37.reuse, R13, RZ ;  /* 0x0000000d25107224 */ /* 0x040fe400078e02ff */
[----:B------:R-:W-:Y:S01]  /*1db0*/  IMAD.HI.U32 R18, R37, R15, RZ ;  /* 0x0000000f25127227 */ /* 0x000fe200078e00ff */
[----:B------:R-:W-:-:S04]  /*1dc0*/  IADD3 R17, P0, PT, R17, R35, RZ ;  /* 0x0000002311117210 */ /* 0x000fc80007f1e0ff */
[----:B------:R-:W-:Y:S01]  /*1dd0*/  IADD3 R17, P1, PT, R16, R17, RZ ;  /* 0x0000001110117210 */ /* 0x000fe20007f3e0ff */
[----:B------:R-:W-:Y:S02]  /*1de0*/  IMAD.MOV.U32 R16, RZ, RZ, R34 ;  /* 0x000000ffff107224 */ /* 0x000fe400078e0022 */
[C---:B------:R-:W-:Y:S02]  /*1df0*/  IMAD R34, R20.reuse, 0x8, R1 ;  /* 0x0000000814227824 */ /* 0x040fe400078e0201 */
[----:B------:R-:W-:-:S03]  /*1e00*/  VIADD R20, R20, 0x1 ;  /* 0x0000000114147836 */ /* 0x000fc60000000000 */
[----:B------:R0:W-:Y:S02]  /*1e10*/  STL.64 [R34], R16 ;  /* 0x0000001022007387 */ /* 0x0001e40000100a00 */
[----:B0-----:R-:W-:-:S04]  /*1e20*/  IMAD.HI.U32 R17, R36, R15, RZ ;  /* 0x0000000f24117227 */ /* 0x001fc800078e00ff */
[----:B------:R-:W-:Y:S02]  /*1e30*/  IMAD.X R17, RZ, RZ, R17, P2 ;  /* 0x000000ffff117224 */ /* 0x000fe400010e0611 */
[----:B------:R-:W-:-:S05]  /*1e40*/  IMAD.HI.U32 R16, R37, R13, RZ ;  /* 0x0000000d25107227 */ /* 0x000fca00078e00ff */
[----:B------:R-:W-:Y:S01]  /*1e50*/  IADD3.X R16, P0, PT, R16, R17, RZ, P0, !PT ;  /* 0x0000001110107210 */ /* 0x000fe2000071e4ff */
[----:B------:R-:W-:-:S05]  /*1e60*/  IMAD R17, R37, R15, RZ ;  /* 0x0000000f25117224 */ /* 0x000fca00078e02ff */
[----:B------:R-:W-:Y:S01]  /*1e70*/  IADD3.X R16, P1, PT, R17, R16, RZ, P1, !PT ;  /* 0x0000001011107210 */ /* 0x000fe20000f3e4ff */
[----:B------:R-:W-:Y:S01]  /*1e80*/  IMAD.X R17, RZ, RZ, R18, P0 ;  /* 0x000000ffff117224 */ /* 0x000fe200000e0612 */
[----:B------:R-:W-:-:S03]  /*1e90*/  ISETP.NE.AND P0, PT, R23, -0xf, PT ;  /* 0xfffffff11700780c */ /* 0x000fc60003f05270 */
[----:B------:R-:W-:Y:S02]  /*1ea0*/  IMAD.X R17, RZ, RZ, R17, P1 ;  /* 0x000000ffff117224 */ /* 0x000fe400008e0611 */
[----:B------:R-:W-:Y:S02]  /*1eb0*/  IMAD.MOV.U32 R34, RZ, RZ, R16 ;  /* 0x000000ffff227224 */ /* 0x000fe400078e0010 */
[----:B------:R-:W-:-:S06]  /*1ec0*/  IMAD.MOV.U32 R35, RZ, RZ, R17 ;  /* 0x000000ffff237224 */ /* 0x000fcc00078e0011 */
[----:B------:R-:W-:Y:S05]  /*1ed0*/  @P0 BRA `(.L_x_20) ;  /* 0xfffffffc00940947 */ /* 0x000fea000383ffff */
[----:B------:R-:W-:-:S07]  /*1ee0*/  IMAD.MOV.U32 R12, RZ, RZ, R14 ;  /* 0x000000ffff0c7224 */ /* 0x000fce00078e000e */
.L_x_19:
[----:B------:R-:W-:Y:S01]  /*1ef0*/  LOP3.LUT P0, R21, R21, 0x3f, RZ, 0xc0, !PT ;  /* 0x0000003f15157812 */ /* 0x000fe2000780c0ff */
[----:B------:R-:W-:-:S04]  /*1f00*/  IMAD.IADD R12, R3, 0x1, R12 ;  /* 0x00000001030c7824 */ /* 0x000fc800078e020c */
[----:B------:R-:W-:-:S05]  /*1f10*/  IMAD.U32 R37, R12, 0x8, R1 ;  /* 0x000000080c257824 */ /* 0x000fca00078e0001 */
[----:B------:R0:W-:Y:S04]  /*1f20*/  STL.64 [R37+-0x78], R34 ;  /* 0xffff882225007387 */ /* 0x0001e80000100a00 */
[----:B------:R-:W2:Y:S04]  /*1f30*/  @P0 LDL.64 R16, [R1+0x8] ;  /* 0x0000080001100983 */ /* 0x000ea80000100a00 */
[----:B------:R-:W3:Y:S04]  /*1f40*/  LDL.64 R14, [R1+0x10] ;  /* 0x00001000010e7983 */ /* 0x000ee80000100a00 */
[----:B------:R-:W4:Y:S01]  /*1f50*/  LDL.64 R12, [R1+0x18] ;  /* 0x00001800010c7983 */ /* 0x000f220000100a00 */
[----:B------:R-:W-:-:S02]  /*1f60*/  @P0 LOP3.LUT R3, R21, 0x3f, RZ, 0x3c, !PT ;  /* 0x0000003f15030812 */ /* 0x000fc400078e3cff */
[--C-:B--2---:R-:W-:Y:S02]  /*1f70*/  @P0 SHF.R.U64 R23, R16, 0x1, R17.reuse ;  /* 0x0000000110170819 */ /* 0x104fe40000001211 */
[----:B------:R-:W-:Y:S02]  /*1f80*/  @P0 SHF.R.U32.HI R18, RZ, 0x1, R17 ;  /* 0x00000001ff120819 */ /* 0x000fe40000011611 */
[C---:B---3--:R-:W-:Y:S02]  /*1f90*/  @P0 SHF.L.U32 R20, R14.reuse, R21, RZ ;  /* 0x000000150e140219 */ /* 0x048fe400000006ff */
[----:B------:R-:W-:Y:S02]  /*1fa0*/  @P0 SHF.R.U64 R23, R23, R3, R18 ;  /* 0x0000000317170219 */ /* 0x000fe40000001212 */
[C-C-:B------:R-:W-:Y:S02]  /*1fb0*/  @P0 SHF.R.U64 R16, R14.reuse, 0x1, R15.reuse ;  /* 0x000000010e100819 */ /* 0x140fe4000000120f */
[----:B------:R-:W-:-:S02]  /*1fc0*/  @P0 SHF.L.U64.HI R17, R14, R21, R15 ;  /* 0x000000150e110219 */ /* 0x000fc4000001020f */
[----:B------:R-:W-:Y:S02]  /*1fd0*/  @P0 LOP3.LUT R14, R20, R23, RZ, 0xfc, !PT ;  /* 0x00000017140e0212 */ /* 0x000fe400078efcff */
[----:B------:R-:W-:Y:S02]  /*1fe0*/  @P0 SHF.R.U32.HI R20, RZ, 0x1, R15 ;  /* 0x00000001ff140819 */ /* 0x000fe4000001160f */
[-C--:B------:R-:W-:Y:S02]  /*1ff0*/  @P0 SHF.R.U32.HI R18, RZ, R3.reuse, R18 ;  /* 0x00000003ff120219 */ /* 0x080fe40000011612 */
[----:B------:R-:W-:Y:S02]  /*2000*/  @P0 SHF.R.U64 R16, R16, R3, R20 ;  /* 0x0000000310100219 */ /* 0x000fe40000001214 */
[----:B----4-:R-:W-:Y:S02]  /*2010*/  @P0 SHF.L.U32 R23, R12, R21, RZ ;  /* 0x000000150c170219 */ /* 0x010fe400000006ff */
[----:B------:R-:W-:-:S02]  /*2020*/  @P0 LOP3.LUT R15, R17, R18, RZ, 0xfc, !PT ;  /* 0x00000012110f0212 */ /* 0x000fc400078efcff */
[----:B------:R-:W-:Y:S02]  /*2030*/  @P0 SHF.L.U64.HI R21, R12, R21, R13 ;  /* 0x000000150c150219 */ /* 0x000fe4000001020d */
[----:B------:R-:W-:Y:S01]  /*2040*/  @P0 LOP3.LUT R12, R23, R16, RZ, 0xfc, !PT ;  /* 0x00000010170c0212 */ /* 0x000fe200078efcff */
[C---:B------:R-:W-:Y:S01]  /*2050*/  IMAD.SHL.U32 R16, R14.reuse, 0x4, RZ ;  /* 0x000000040e107824 */ /* 0x040fe200078e00ff */
[----:B------:R-:W-:Y:S02]  /*2060*/  @P0 SHF.R.U32.HI R18, RZ, R3, R20 ;  /* 0x00000003ff120219 */ /* 0x000fe40000011614 */
[----:B------:R-:W-:Y:S02]  /*2070*/  SHF.L.U64.HI R14, R14, 0x2, R15 ;  /* 0x000000020e0e7819 */ /* 0x000fe4000001020f */
[----:B------:R-:W-:Y:S02]  /*2080*/  SHF.L.W.U32.HI R20, R15, 0x2, R12 ;  /* 0x000000020f147819 */ /* 0x000fe40000010e0c */
[----:B------:R-:W-:-:S02]  /*2090*/  @P0 LOP3.LUT R13, R21, R18, RZ, 0xfc, !PT ;  /* 0x00000012150d0212 */ /* 0x000fc400078efcff */
[----:B------:R-:W-:Y:S02]  /*20a0*/  IADD3 RZ, P0, PT, RZ, -R16, RZ ;  /* 0x80000010ffff7210 */ /* 0x000fe40007f1e0ff */
[----:B------:R-:W-:Y:S02]  /*20b0*/  LOP3.LUT R15, RZ, R14, RZ, 0x33, !PT ;  /* 0x0000000eff0f7212 */ /* 0x000fe400078e33ff */
[----:B------:R-:W-:Y:S02]  /*20c0*/  SHF.L.W.U32.HI R18, R12, 0x2, R13 ;  /* 0x000000020c127819 */ /* 0x000fe40000010e0d */
[----:B------:R-:W-:Y:S02]  /*20d0*/  LOP3.LUT R17, RZ, R20, RZ, 0x33, !PT ;  /* 0x00000014ff117212 */ /* 0x000fe400078e33ff */
[----:B------:R-:W-:Y:S02]  /*20e0*/  IADD3.X R15, P0, PT, RZ, R15, RZ, P0, !PT ;  /* 0x0000000fff0f7210 */ /* 0x000fe4000071e4ff */
[----:B------:R-:W-:-:S02]  /*20f0*/  LOP3.LUT R3, RZ, R18, RZ, 0x33, !PT ;  /* 0x00000012ff037212 */ /* 0x000fc400078e33ff */
[----:B------:R-:W-:Y:S02]  /*2100*/  IADD3.X R17, P1, PT, RZ, R17, RZ, P0, !PT ;  /* 0x00000011ff117210 */ /* 0x000fe4000073e4ff */
[----:B------:R-:W-:-:S03]  /*2110*/  ISETP.GT.U32.AND P2, PT, R20, -0x1, PT ;  /* 0xffffffff1400780c */ /* 0x000fc60003f44070 */
[----:B------:R-:W-:Y:S01]  /*2120*/  IMAD.X R3, RZ, RZ, R3, P1 ;  /* 0x000000ffff037224 */ /* 0x000fe200008e0603 */
[----:B------:R-:W-:-:S04]  /*2130*/  ISETP.GT.AND.EX P0, PT, R18, -0x1, PT, P2 ;  /* 0xffffffff1200780c */ /* 0x000fc80003f04320 */
[----:B------:R-:W-:Y:S02]  /*2140*/  SEL R3, R18, R3, P0 ;  /* 0x0000000312037207 */ /* 0x000fe40000000000 */
[----:B------:R-:W-:Y:S02]  /*2150*/  SEL R20, R20, R17, P0 ;  /* 0x0000001114147207 */ /* 0x000fe40000000000 */
[----:B------:R-:W-:Y:S02]  /*2160*/  ISETP.NE.U32.AND P1, PT, R3, RZ, PT ;  /* 0x000000ff0300720c */ /* 0x000fe40003f25070 */
[----:B------:R-:W-:Y:S02]  /*2170*/  SEL R15, R14, R15, P0 ;  /* 0x0000000f0e0f7207 */ /* 0x000fe40000000000 */
[----:B------:R-:W-:Y:S01]  /*2180*/  SEL R21, R20, R3, !P1 ;  /* 0x0000000314157207 */ /* 0x000fe20004800000 */
[----:B------:R-:W-:-:S05]  /*2190*/  @!P0 IMAD.MOV R16, RZ, RZ, -R16 ;  /* 0x000000ffff108224 */ /* 0x000fca00078e0a10 */
[----:B------:R-:W1:Y:S02]  /*21a0*/  FLO.U32 R21, R21 ;  /* 0x0000001500157300 */ /* 0x000e6400000e0000 */
[C---:B-1----:R-:W-:Y:S02]  /*21b0*/  IADD3 R17, PT, PT, -R21.reuse, 0x1f, RZ ;  /* 0x0000001f15117810 */ /* 0x042fe40007ffe1ff */
[----:B------:R-:W-:-:S03]  /*21c0*/  IADD3 R12, PT, PT, -R21, 0x3f, RZ ;  /* 0x0000003f150c7810 */ /* 0x000fc60007ffe1ff */
[----:B------:R-:W-:-:S05]  /*21d0*/  @P1 IMAD.MOV R12, RZ, RZ, R17 ;  /* 0x000000ffff0c1224 */ /* 0x000fca00078e0211 */
[----:B------:R-:W-:-:S13]  /*21e0*/  ISETP.NE.AND P1, PT, R12, RZ, PT ;  /* 0x000000ff0c00720c */ /* 0x000fda0003f25270 */
[----:B0-----:R-:W-:Y:S05]  /*21f0*/  @!P1 BRA `(.L_x_21) ;  /* 0x0000000000289947 */ /* 0x001fea0003800000 */
[----:B------:R-:W-:Y:S02]  /*2200*/  LOP3.LUT R17, R12, 0x3f, RZ, 0xc0, !PT ;  /* 0x0000003f0c117812 */ /* 0x000fe400078ec0ff */
[--C-:B------:R-:W-:Y:S02]  /*2210*/  SHF.R.U64 R16, R16, 0x1, R15.reuse ;  /* 0x0000000110107819 */ /* 0x100fe4000000120f */
[----:B------:R-:W-:Y:S02]  /*2220*/  SHF.R.U32.HI R14, RZ, 0x1, R15 ;  /* 0x00000001ff0e7819 */ /* 0x000fe4000001160f */
[----:B------:R-:W-:Y:S02]  /*2230*/  LOP3.LUT R15, R12, 0x3f, RZ, 0xc, !PT ;  /* 0x0000003f0c0f7812 */ /* 0x000fe400078e0cff */
[CC--:B------:R-:W-:Y:S02]  /*2240*/  SHF.L.U64.HI R3, R20.reuse, R17.reuse, R3 ;  /* 0x0000001114037219 */ /* 0x0c0fe40000010203 */
[----:B------:R-:W-:-:S02]  /*2250*/  SHF.L.U32 R20, R20, R17, RZ ;  /* 0x0000001114147219 */ /* 0x000fc400000006ff */
[-CC-:B------:R-:W-:Y:S02]  /*2260*/  SHF.R.U64 R17, R16, R15.reuse, R14.reuse ;  /* 0x0000000f10117219 */ /* 0x180fe4000000120e */
[----:B------:R-:W-:Y:S02]  /*2270*/  SHF.R.U32.HI R14, RZ, R15, R14 ;  /* 0x0000000fff0e7219 */ /* 0x000fe4000001160e */
[----:B------:R-:W-:Y:S02]  /*2280*/  LOP3.LUT R20, R20, R17, RZ, 0xfc, !PT ;  /* 0x0000001114147212 */ /* 0x000fe400078efcff */
[----:B------:R-:W-:-:S07]  /*2290*/  LOP3.LUT R3, R3, R14, RZ, 0xfc, !PT ;  /* 0x0000000e03037212 */ /* 0x000fce00078efcff */
.L_x_21:
[----:B------:R-:W-:Y:S01]  /*22a0*/  IMAD.WIDE.U32 R16, R20, 0x2168c235, RZ ;  /* 0x2168c23514107825 */ /* 0x000fe200078e00ff */
[----:B------:R-:W-:-:S03]  /*22b0*/  SHF.R.U32.HI R13, RZ, 0x1e, R13 ;  /* 0x0000001eff0d7819 */ /* 0x000fc6000001160d */
[----:B------:R-:W-:Y:S01]  /*22c0*/  IMAD.MOV.U32 R14, RZ, RZ, R17 ;  /* 0x000000ffff0e7224 */ /* 0x000fe200078e0011 */
[----:B------:R-:W-:Y:S01]  /*22d0*/  IADD3 RZ, P1, PT, R16, R16, RZ ;  /* 0x0000001010ff7210 */ /* 0x000fe20007f3e0ff */
[----:B------:R-:W-:Y:S01]  /*22e0*/  IMAD.MOV.U32 R15, RZ, RZ, RZ ;  /* 0x000000ffff0f7224 */ /* 0x000fe200078e00ff */
[----:B------:R-:W-:Y:S01]  /*22f0*/  LEA.HI R18, R18, R13, RZ, 0x1 ;  /* 0x0000000d12127211 */ /* 0x000fe200078f08ff */
[----:B------:R-:W-:-:S04]  /*2300*/  IMAD.HI.U32 R17, R3, -0x36f0255e, RZ ;  /* 0xc90fdaa203117827 */ /* 0x000fc800078e00ff */
[----:B------:R-:W-:-:S04]  /*2310*/  IMAD.WIDE.U32 R14, R20, -0x36f0255e, R14 ;  /* 0xc90fdaa2140e7825 */ /* 0x000fc800078e000e */
[----:B------:R-:W-:-:S04]  /*2320*/  IMAD.WIDE.U32 R14, P2, R3, 0x2168c235, R14 ;  /* 0x2168c235030e7825 */ /* 0x000fc8000784000e */
[----:B------:R-:W-:Y:S01]  /*2330*/  IMAD R3, R3, -0x36f0255e, RZ ;  /* 0xc90fdaa203037824 */ /* 0x000fe200078e02ff */
[----:B------:R-:W-:Y:S01]  /*2340*/  IADD3.X RZ, P1, PT, R14, R14, RZ, P1, !PT ;  /* 0x0000000e0eff7210 */ /* 0x000fe20000f3e4ff */
[----:B------:R-:W-:-:S03]  /*2350*/  IMAD.X R17, RZ, RZ, R17, P2 ;  /* 0x000000ffff117224 */ /* 0x000fc600010e0611 */
[----:B------:R-:W-:-:S04]  /*2360*/  IADD3 R3, P2, PT, R3, R15, RZ ;  /* 0x0000000f03037210 */ /* 0x000fc80007f5e0ff */
[C---:B------:R-:W-:Y:S01]  /*2370*/  ISETP.GT.U32.AND P3, PT, R3.reuse, RZ, PT ;  /* 0x000000ff0300720c */ /* 0x040fe20003f64070 */
[----:B------:R-:W-:Y:S01]  /*2380*/  IMAD.X R17, RZ, RZ, R17, P2 ;  /* 0x000000ffff117224 */ /* 0x000fe200010e0611 */
[----:B------:R-:W-:-:S04]  /*2390*/  IADD3.X R14, P2, PT, R3, R3, RZ, P1, !PT ;  /* 0x00000003030e7210 */ /* 0x000fc80000f5e4ff */
[C---:B------:R-:W-:Y:S01]  /*23a0*/  ISETP.GT.AND.EX P1, PT, R17.reuse, RZ, PT, P3 ;  /* 0x000000ff1100720c */ /* 0x040fe20003f24330 */
[----:B------:R-:W-:-:S03]  /*23b0*/  IMAD.X R16, R17, 0x1, R17, P2 ;  /* 0x0000000111107824 */ /* 0x000fc600010e0611 */
[----:B------:R-:W-:Y:S02]  /*23c0*/  SEL R14, R14, R3, P1 ;  /* 0x000000030e0e7207 */ /* 0x000fe40000800000 */
[----:B------:R-:W-:Y:S02]  /*23d0*/  SEL R3, R16, R17, P1 ;  /* 0x0000001110037207 */ /* 0x000fe40000800000 */
[----:B------:R-:W-:Y:S02]  /*23e0*/  IADD3 R16, P2, PT, R14, 0x1, RZ ;  /* 0x000000010e107810 */ /* 0x000fe40007f5e0ff */
[----:B------:R-:W-:Y:S02]  /*23f0*/  SEL R15, RZ, 0xffffffff, !P1 ;  /* 0xffffffffff0f7807 */ /* 0x000fe40004800000 */
[----:B------:R-:W-:Y:S01]  /*2400*/  LOP3.LUT P1, R17, R19, 0x80000000, RZ, 0xc0, !PT ;  /* 0x8000000013117812 */ /* 0x000fe2000782c0ff */
[----:B------:R-:W-:Y:S02]  /*2410*/  IMAD.X R3, RZ, RZ, R3, P2 ;  /* 0x000000ffff037224 */ /* 0x000fe400010e0603 */
[----:B------:R-:W-:Y:S01]  /*2420*/  IMAD.IADD R12, R15, 0x1, -R12 ;  /* 0x000000010f0c7824 */ /* 0x000fe200078e0a0c */
[----:B------:R-:W-:-:S02]  /*2430*/  @!P0 LOP3.LUT R17, R17, 0x80000000, RZ, 0x3c, !PT ;  /* 0x8000000011118812 */ /* 0x000fc400078e3cff */
[----:B------:R-:W-:Y:S01]  /*2440*/  SHF.R.U64 R16, R16, 0xa, R3 ;  /* 0x0000000a10107819 */ /* 0x000fe20000001203 */
[----:B------:R-:W-:-:S03]  /*2450*/  IMAD.SHL.U32 R12, R12, 0x100000, RZ ;  /* 0x001000000c0c7824 */ /* 0x000fc600078e00ff */
[----:B------:R-:W-:-:S03]  /*2460*/  IADD3 R16, P2, PT, R16, 0x1, RZ ;  /* 0x0000000110107810 */ /* 0x000fc60007f5e0ff */
[----:B------:R-:W-:Y:S01]  /*2470*/  @P1 IMAD.MOV R18, RZ, RZ, -R18 ;  /* 0x000000ffff121224 */ /* 0x000fe200078e0a12 */
[----:B------:R-:W-:-:S04]  /*2480*/  LEA.HI.X R3, R3, RZ, RZ, 0x16, P2 ;  /* 0x000000ff03037211 */ /* 0x000fc800010fb4ff */
[--C-:B------:R-:W-:Y:S02]  /*2490*/  SHF.R.U64 R16, R16, 0x1, R3.reuse ;  /* 0x0000000110107819 */ /* 0x100fe40000001203 */
[----:B------:R-:W-:Y:S02]  /*24a0*/  SHF.R.U32.HI R3, RZ, 0x1, R3 ;  /* 0x00000001ff037819 */ /* 0x000fe40000011603 */
[----:B------:R-:W-:-:S04]  /*24b0*/  IADD3 R16, P2, P3, RZ, RZ, R16 ;  /* 0x000000ffff107210 */ /* 0x000fc80007b5e010 */
[----:B------:R-:W-:-:S04]  /*24c0*/  IADD3.X R12, PT, PT, R12, 0x3fe00000, R3, P2, P3 ;  /* 0x3fe000000c0c7810 */ /* 0x000fc800017e6403 */
[----:B------:R-:W-:-:S07]  /*24d0*/  LOP3.LUT R17, R12, R17, RZ, 0xfc, !PT ;  /* 0x000000110c117212 */ /* 0x000fce00078efcff */
.L_x_18:
[----:B------:R-:W-:Y:S02]  /*24e0*/  IMAD.MOV.U32 R23, RZ, RZ, 0x0 ;  /* 0x00000000ff177424 */ /* 0x000fe400078e00ff */
[----:B------:R-:W-:Y:S02]  /*24f0*/  IMAD.MOV.U32 R3, RZ, RZ, R18 ;  /* 0x000000ffff037224 */ /* 0x000fe400078e0012 */
[----:B------:R-:W-:Y:S05]  /*2500*/  RET.REL.NODEC R22 `(_Z21run_simulation_kernelPdS_S_iid) ;  /* 0xffffffd816bc7950 */ /* 0x000fea0003c3ffff */
.L_x_22:
[----:B------:R-:W-:-:S00]  /*2510*/  BRA `(.L_x_22) ;  /* 0xfffffffc00fc7947 */ /* 0x000fc0000383ffff */
[----:B------:R-:W-:-:S00]  /*2520*/  NOP ;  /* 0x0000000000007918 */ /* 0x000fc00000000000 */
        /* <DEDUP_REMOVED lines=13> */
.L_x_24:


//--------------------- .nv.global.init           --------------------------
	.section	.nv.global.init,"aw",@progbits
	.align	16
.nv.global.init:
	.type		__cudart_sin_cos_coeffs,@object
	.size		__cudart_sin_cos_coeffs,(__cudart_i2opi_d - __cudart_sin_cos_coeffs)
__cudart_sin_cos_coeffs:
        /*0000*/ 	.byte	0x46, 0xd2, 0xb0, 0x2c, 0xf1, 0xe5, 0x5a, 0xbe, 0x92, 0xe3, 0xac, 0x69, 0xe3, 0x1d, 0xc7, 0x3e
        /*0010*/ 	.byte	0xa1, 0x62, 0xdb, 0x19, 0xa0, 0x01, 0x2a, 0xbf, 0x18, 0x08, 0x11, 0x11, 0x11, 0x11, 0x81, 0x3f
        /*0020*/ 	.byte	0x54, 0x55, 0x55, 0x55, 0x55, 0x55, 0xc5, 0xbf, 0x00, 0x00, 0x00, 0x00, 0x00, 0x00, 0x00, 0x00
        /*0030*/ 	.byte	0x00, 0x00, 0x00, 0x00, 0x00, 0x00, 0x00, 0x00, 0x64, 0x81, 0xfd, 0x20, 0x83, 0xff, 0xa8, 0xbd
        /*0040*/ 	.byte	0x28, 0x85, 0xef, 0xc1, 0xa7, 0xee, 0x21, 0x3e, 0xd9, 0xe6, 0x06, 0x8e, 0x4f, 0x7e, 0x92, 0xbe
        /*0050*/ 	.byte	0xe9, 0xbc, 0xdd, 0x19, 0xa0, 0x01, 0xfa, 0x3e, 0x47, 0x5d, 0xc1, 0x16, 0x6c, 0xc1, 0x56, 0xbf
        /*0060*/ 	.byte	0x51, 0x55, 0x55, 0x55, 0x55, 0x55, 0xa5, 0x3f, 0x00, 0x00, 0x00, 0x00, 0x00, 0x00, 0xe0, 0xbf
        /*0070*/ 	.byte	0x00, 0x00, 0x00, 0x00, 0x00, 0x00, 0xf0, 0x3f, 0x00, 0x00, 0x00, 0x00, 0x00, 0x00, 0x00, 0x00
	.type		__cudart_i2opi_d,@object
	.size		__cudart_i2opi_d,(.L_0 - __cudart_i2opi_d)
__cudart_i2opi_d:
        /* <DEDUP_REMOVED lines=9> */
.L_0:


//--------------------- .nv.shared.reserved.0     --------------------------
	.section	.nv.shared.reserved.0,"aw",@nobits
	.weak		__nv_reservedSMEM_offset_0_alias
	.size		__nv_reservedSMEM_offset_0_alias, 0, 64
	.other		__nv_reservedSMEM_offset_0_alias,@"STO_CUDA_RESERVED_SHARED STV_DEFAULT"
__nv_reservedSMEM_offset_0_alias:
	.zero		0
	.zero		64


//--------------------- .nv.constant0._Z21run_simulation_kernelPdS_S_iid --------------------------
	.section	.nv.constant0._Z21run_simulation_kernelPdS_S_iid,"a",@progbits
	.sectionflags	@""
	.align	4
.nv.constant0._Z21run_simulation_kernelPdS_S_iid:
	.zero		936


//--------------------- SYMBOLS --------------------------

	.type		.nv.reservedSmem.offset0,@object
	.size		.nv.reservedSmem.offset0,0x4
